//
// Generated by NVIDIA NVVM Compiler
//
// Compiler Build ID: CL-36424714
// Cuda compilation tools, release 13.0, V13.0.88
// Based on NVVM 20.0.0
//

.version 9.0
.target sm_100
.address_size 64

	// .globl	_Z7tcdbgpuyPyPb

.visible .entry _Z7tcdbgpuyPyPb(
	.param .u64 _Z7tcdbgpuyPyPb_param_0,
	.param .u64 .ptr .align 1 _Z7tcdbgpuyPyPb_param_1,
	.param .u64 .ptr .align 1 _Z7tcdbgpuyPyPb_param_2
)
{
	.reg .pred 	%p<13>;
	.reg .b16 	%rs<2>;
	.reg .b32 	%r<21>;
	.reg .b64 	%rd<773>;

	ld.param.u64 	%rd32, [_Z7tcdbgpuyPyPb_param_0];
	ld.param.u64 	%rd33, [_Z7tcdbgpuyPyPb_param_1];
	ld.param.u64 	%rd34, [_Z7tcdbgpuyPyPb_param_2];
	cvta.to.global.u64 	%rd1, %rd34;
	mov.u32 	%r1, %ctaid.x;
	mov.u32 	%r2, %ntid.x;
	mov.u32 	%r3, %tid.x;
	mad.lo.s32 	%r4, %r1, %r2, %r3;
	cvt.u64.u32 	%rd2, %r4;
	setp.le.u64 	%p1, %rd32, %rd2;
	@%p1 bra 	$L__BB0_17;
	cvt.u32.u64 	%r5, %rd2;
	mul.lo.s64 	%rd3, %rd32, %rd2;
	setp.eq.s32 	%p2, %r5, 0;
	@%p2 bra 	$L__BB0_17;
	setp.eq.s64 	%p3, %rd32, 7;
	cvta.to.global.u64 	%rd4, %rd33;
	@%p3 bra 	$L__BB0_17;
	shl.b64 	%rd36, %rd2, 3;
	add.s64 	%rd5, %rd4, %rd36;
	add.s64 	%rd6, %rd32, -8;
	shr.u64 	%rd37, %rd6, 3;
	add.s64 	%rd38, %rd37, 1;
	and.b64  	%rd7, %rd38, 7;
	and.b64  	%rd8, %rd38, 4611686018427387896;
	and.b64  	%rd9, %rd38, 3;
	mov.b64 	%rd762, 0;
$L__BB0_4:
	add.s64 	%rd39, %rd762, %rd3;
	add.s64 	%rd40, %rd1, %rd39;
	ld.global.u8 	%rs1, [%rd40];
	setp.eq.s16 	%p4, %rs1, 0;
	@%p4 bra 	$L__BB0_16;
	setp.lt.u64 	%p5, %rd6, 56;
	mul.lo.s64 	%rd11, %rd762, %rd32;
	ld.global.u64 	%rd767, [%rd5];
	mov.b64 	%rd768, 0;
	@%p5 bra 	$L__BB0_8;
	mov.b64 	%rd768, 0;
	mov.u64 	%rd763, %rd1;
	mov.u64 	%rd764, %rd8;
$L__BB0_7:
	.pragma "nounroll";
	add.s64 	%rd43, %rd763, %rd3;
	ld.global.u8 	%rd44, [%rd43];
	ld.global.u8 	%rd45, [%rd43+1];
	shl.b64 	%rd46, %rd45, 8;
	or.b64  	%rd47, %rd46, %rd44;
	ld.global.u8 	%rd48, [%rd43+2];
	shl.b64 	%rd49, %rd48, 16;
	ld.global.u8 	%rd50, [%rd43+3];
	shl.b64 	%rd51, %rd50, 24;
	or.b64  	%rd52, %rd51, %rd49;
	or.b64  	%rd53, %rd52, %rd47;
	ld.global.u8 	%rd54, [%rd43+4];
	ld.global.u8 	%rd55, [%rd43+5];
	shl.b64 	%rd56, %rd55, 8;
	or.b64  	%rd57, %rd56, %rd54;
	ld.global.u8 	%rd58, [%rd43+6];
	shl.b64 	%rd59, %rd58, 16;
	ld.global.u8 	%rd60, [%rd43+7];
	shl.b64 	%rd61, %rd60, 24;
	or.b64  	%rd62, %rd61, %rd59;
	or.b64  	%rd63, %rd62, %rd57;
	shl.b64 	%rd64, %rd63, 32;
	or.b64  	%rd65, %rd64, %rd53;
	add.s64 	%rd66, %rd763, %rd11;
	ld.global.u8 	%rd67, [%rd66];
	ld.global.u8 	%rd68, [%rd66+1];
	shl.b64 	%rd69, %rd68, 8;
	or.b64  	%rd70, %rd69, %rd67;
	ld.global.u8 	%rd71, [%rd66+2];
	shl.b64 	%rd72, %rd71, 16;
	ld.global.u8 	%rd73, [%rd66+3];
	shl.b64 	%rd74, %rd73, 24;
	or.b64  	%rd75, %rd74, %rd72;
	or.b64  	%rd76, %rd75, %rd70;
	ld.global.u8 	%rd77, [%rd66+4];
	ld.global.u8 	%rd78, [%rd66+5];
	shl.b64 	%rd79, %rd78, 8;
	or.b64  	%rd80, %rd79, %rd77;
	ld.global.u8 	%rd81, [%rd66+6];
	shl.b64 	%rd82, %rd81, 16;
	ld.global.u8 	%rd83, [%rd66+7];
	shl.b64 	%rd84, %rd83, 24;
	or.b64  	%rd85, %rd84, %rd82;
	or.b64  	%rd86, %rd85, %rd80;
	shl.b64 	%rd87, %rd86, 32;
	or.b64  	%rd88, %rd87, %rd76;
	and.b64  	%rd89, %rd88, %rd65;
	popc.b64 	%r6, %rd89;
	cvt.u64.u32 	%rd90, %r6;
	add.s64 	%rd91, %rd90, %rd767;
	st.global.u64 	[%rd5], %rd91;
	ld.global.u8 	%rd92, [%rd43+8];
	ld.global.u8 	%rd93, [%rd43+9];
	shl.b64 	%rd94, %rd93, 8;
	or.b64  	%rd95, %rd94, %rd92;
	ld.global.u8 	%rd96, [%rd43+10];
	shl.b64 	%rd97, %rd96, 16;
	ld.global.u8 	%rd98, [%rd43+11];
	shl.b64 	%rd99, %rd98, 24;
	or.b64  	%rd100, %rd99, %rd97;
	or.b64  	%rd101, %rd100, %rd95;
	ld.global.u8 	%rd102, [%rd43+12];
	ld.global.u8 	%rd103, [%rd43+13];
	shl.b64 	%rd104, %rd103, 8;
	or.b64  	%rd105, %rd104, %rd102;
	ld.global.u8 	%rd106, [%rd43+14];
	shl.b64 	%rd107, %rd106, 16;
	ld.global.u8 	%rd108, [%rd43+15];
	shl.b64 	%rd109, %rd108, 24;
	or.b64  	%rd110, %rd109, %rd107;
	or.b64  	%rd111, %rd110, %rd105;
	shl.b64 	%rd112, %rd111, 32;
	or.b64  	%rd113, %rd112, %rd101;
	ld.global.u8 	%rd114, [%rd66+8];
	ld.global.u8 	%rd115, [%rd66+9];
	shl.b64 	%rd116, %rd115, 8;
	or.b64  	%rd117, %rd116, %rd114;
	ld.global.u8 	%rd118, [%rd66+10];
	shl.b64 	%rd119, %rd118, 16;
	ld.global.u8 	%rd120, [%rd66+11];
	shl.b64 	%rd121, %rd120, 24;
	or.b64  	%rd122, %rd121, %rd119;
	or.b64  	%rd123, %rd122, %rd117;
	ld.global.u8 	%rd124, [%rd66+12];
	ld.global.u8 	%rd125, [%rd66+13];
	shl.b64 	%rd126, %rd125, 8;
	or.b64  	%rd127, %rd126, %rd124;
	ld.global.u8 	%rd128, [%rd66+14];
	shl.b64 	%rd129, %rd128, 16;
	ld.global.u8 	%rd130, [%rd66+15];
	shl.b64 	%rd131, %rd130, 24;
	or.b64  	%rd132, %rd131, %rd129;
	or.b64  	%rd133, %rd132, %rd127;
	shl.b64 	%rd134, %rd133, 32;
	or.b64  	%rd135, %rd134, %rd123;
	and.b64  	%rd136, %rd135, %rd113;
	popc.b64 	%r7, %rd136;
	cvt.u64.u32 	%rd137, %r7;
	add.s64 	%rd138, %rd137, %rd91;
	st.global.u64 	[%rd5], %rd138;
	ld.global.u8 	%rd139, [%rd43+16];
	ld.global.u8 	%rd140, [%rd43+17];
	shl.b64 	%rd141, %rd140, 8;
	or.b64  	%rd142, %rd141, %rd139;
	ld.global.u8 	%rd143, [%rd43+18];
	shl.b64 	%rd144, %rd143, 16;
	ld.global.u8 	%rd145, [%rd43+19];
	shl.b64 	%rd146, %rd145, 24;
	or.b64  	%rd147, %rd146, %rd144;
	or.b64  	%rd148, %rd147, %rd142;
	ld.global.u8 	%rd149, [%rd43+20];
	ld.global.u8 	%rd150, [%rd43+21];
	shl.b64 	%rd151, %rd150, 8;
	or.b64  	%rd152, %rd151, %rd149;
	ld.global.u8 	%rd153, [%rd43+22];
	shl.b64 	%rd154, %rd153, 16;
	ld.global.u8 	%rd155, [%rd43+23];
	shl.b64 	%rd156, %rd155, 24;
	or.b64  	%rd157, %rd156, %rd154;
	or.b64  	%rd158, %rd157, %rd152;
	shl.b64 	%rd159, %rd158, 32;
	or.b64  	%rd160, %rd159, %rd148;
	ld.global.u8 	%rd161, [%rd66+16];
	ld.global.u8 	%rd162, [%rd66+17];
	shl.b64 	%rd163, %rd162, 8;
	or.b64  	%rd164, %rd163, %rd161;
	ld.global.u8 	%rd165, [%rd66+18];
	shl.b64 	%rd166, %rd165, 16;
	ld.global.u8 	%rd167, [%rd66+19];
	shl.b64 	%rd168, %rd167, 24;
	or.b64  	%rd169, %rd168, %rd166;
	or.b64  	%rd170, %rd169, %rd164;
	ld.global.u8 	%rd171, [%rd66+20];
	ld.global.u8 	%rd172, [%rd66+21];
	shl.b64 	%rd173, %rd172, 8;
	or.b64  	%rd174, %rd173, %rd171;
	ld.global.u8 	%rd175, [%rd66+22];
	shl.b64 	%rd176, %rd175, 16;
	ld.global.u8 	%rd177, [%rd66+23];
	shl.b64 	%rd178, %rd177, 24;
	or.b64  	%rd179, %rd178, %rd176;
	or.b64  	%rd180, %rd179, %rd174;
	shl.b64 	%rd181, %rd180, 32;
	or.b64  	%rd182, %rd181, %rd170;
	and.b64  	%rd183, %rd182, %rd160;
	popc.b64 	%r8, %rd183;
	cvt.u64.u32 	%rd184, %r8;
	add.s64 	%rd185, %rd184, %rd138;
	st.global.u64 	[%rd5], %rd185;
	ld.global.u8 	%rd186, [%rd43+24];
	ld.global.u8 	%rd187, [%rd43+25];
	shl.b64 	%rd188, %rd187, 8;
	or.b64  	%rd189, %rd188, %rd186;
	ld.global.u8 	%rd190, [%rd43+26];
	shl.b64 	%rd191, %rd190, 16;
	ld.global.u8 	%rd192, [%rd43+27];
	shl.b64 	%rd193, %rd192, 24;
	or.b64  	%rd194, %rd193, %rd191;
	or.b64  	%rd195, %rd194, %rd189;
	ld.global.u8 	%rd196, [%rd43+28];
	ld.global.u8 	%rd197, [%rd43+29];
	shl.b64 	%rd198, %rd197, 8;
	or.b64  	%rd199, %rd198, %rd196;
	ld.global.u8 	%rd200, [%rd43+30];
	shl.b64 	%rd201, %rd200, 16;
	ld.global.u8 	%rd202, [%rd43+31];
	shl.b64 	%rd203, %rd202, 24;
	or.b64  	%rd204, %rd203, %rd201;
	or.b64  	%rd205, %rd204, %rd199;
	shl.b64 	%rd206, %rd205, 32;
	or.b64  	%rd207, %rd206, %rd195;
	ld.global.u8 	%rd208, [%rd66+24];
	ld.global.u8 	%rd209, [%rd66+25];
	shl.b64 	%rd210, %rd209, 8;
	or.b64  	%rd211, %rd210, %rd208;
	ld.global.u8 	%rd212, [%rd66+26];
	shl.b64 	%rd213, %rd212, 16;
	ld.global.u8 	%rd214, [%rd66+27];
	shl.b64 	%rd215, %rd214, 24;
	or.b64  	%rd216, %rd215, %rd213;
	or.b64  	%rd217, %rd216, %rd211;
	ld.global.u8 	%rd218, [%rd66+28];
	ld.global.u8 	%rd219, [%rd66+29];
	shl.b64 	%rd220, %rd219, 8;
	or.b64  	%rd221, %rd220, %rd218;
	ld.global.u8 	%rd222, [%rd66+30];
	shl.b64 	%rd223, %rd222, 16;
	ld.global.u8 	%rd224, [%rd66+31];
	shl.b64 	%rd225, %rd224, 24;
	or.b64  	%rd226, %rd225, %rd223;
	or.b64  	%rd227, %rd226, %rd221;
	shl.b64 	%rd228, %rd227, 32;
	or.b64  	%rd229, %rd228, %rd217;
	and.b64  	%rd230, %rd229, %rd207;
	popc.b64 	%r9, %rd230;
	cvt.u64.u32 	%rd231, %r9;
	add.s64 	%rd232, %rd231, %rd185;
	st.global.u64 	[%rd5], %rd232;
	ld.global.u8 	%rd233, [%rd43+32];
	ld.global.u8 	%rd234, [%rd43+33];
	shl.b64 	%rd235, %rd234, 8;
	or.b64  	%rd236, %rd235, %rd233;
	ld.global.u8 	%rd237, [%rd43+34];
	shl.b64 	%rd238, %rd237, 16;
	ld.global.u8 	%rd239, [%rd43+35];
	shl.b64 	%rd240, %rd239, 24;
	or.b64  	%rd241, %rd240, %rd238;
	or.b64  	%rd242, %rd241, %rd236;
	ld.global.u8 	%rd243, [%rd43+36];
	ld.global.u8 	%rd244, [%rd43+37];
	shl.b64 	%rd245, %rd244, 8;
	or.b64  	%rd246, %rd245, %rd243;
	ld.global.u8 	%rd247, [%rd43+38];
	shl.b64 	%rd248, %rd247, 16;
	ld.global.u8 	%rd249, [%rd43+39];
	shl.b64 	%rd250, %rd249, 24;
	or.b64  	%rd251, %rd250, %rd248;
	or.b64  	%rd252, %rd251, %rd246;
	shl.b64 	%rd253, %rd252, 32;
	or.b64  	%rd254, %rd253, %rd242;
	ld.global.u8 	%rd255, [%rd66+32];
	ld.global.u8 	%rd256, [%rd66+33];
	shl.b64 	%rd257, %rd256, 8;
	or.b64  	%rd258, %rd257, %rd255;
	ld.global.u8 	%rd259, [%rd66+34];
	shl.b64 	%rd260, %rd259, 16;
	ld.global.u8 	%rd261, [%rd66+35];
	shl.b64 	%rd262, %rd261, 24;
	or.b64  	%rd263, %rd262, %rd260;
	or.b64  	%rd264, %rd263, %rd258;
	ld.global.u8 	%rd265, [%rd66+36];
	ld.global.u8 	%rd266, [%rd66+37];
	shl.b64 	%rd267, %rd266, 8;
	or.b64  	%rd268, %rd267, %rd265;
	ld.global.u8 	%rd269, [%rd66+38];
	shl.b64 	%rd270, %rd269, 16;
	ld.global.u8 	%rd271, [%rd66+39];
	shl.b64 	%rd272, %rd271, 24;
	or.b64  	%rd273, %rd272, %rd270;
	or.b64  	%rd274, %rd273, %rd268;
	shl.b64 	%rd275, %rd274, 32;
	or.b64  	%rd276, %rd275, %rd264;
	and.b64  	%rd277, %rd276, %rd254;
	popc.b64 	%r10, %rd277;
	cvt.u64.u32 	%rd278, %r10;
	add.s64 	%rd279, %rd278, %rd232;
	st.global.u64 	[%rd5], %rd279;
	ld.global.u8 	%rd280, [%rd43+40];
	ld.global.u8 	%rd281, [%rd43+41];
	shl.b64 	%rd282, %rd281, 8;
	or.b64  	%rd283, %rd282, %rd280;
	ld.global.u8 	%rd284, [%rd43+42];
	shl.b64 	%rd285, %rd284, 16;
	ld.global.u8 	%rd286, [%rd43+43];
	shl.b64 	%rd287, %rd286, 24;
	or.b64  	%rd288, %rd287, %rd285;
	or.b64  	%rd289, %rd288, %rd283;
	ld.global.u8 	%rd290, [%rd43+44];
	ld.global.u8 	%rd291, [%rd43+45];
	shl.b64 	%rd292, %rd291, 8;
	or.b64  	%rd293, %rd292, %rd290;
	ld.global.u8 	%rd294, [%rd43+46];
	shl.b64 	%rd295, %rd294, 16;
	ld.global.u8 	%rd296, [%rd43+47];
	shl.b64 	%rd297, %rd296, 24;
	or.b64  	%rd298, %rd297, %rd295;
	or.b64  	%rd299, %rd298, %rd293;
	shl.b64 	%rd300, %rd299, 32;
	or.b64  	%rd301, %rd300, %rd289;
	ld.global.u8 	%rd302, [%rd66+40];
	ld.global.u8 	%rd303, [%rd66+41];
	shl.b64 	%rd304, %rd303, 8;
	or.b64  	%rd305, %rd304, %rd302;
	ld.global.u8 	%rd306, [%rd66+42];
	shl.b64 	%rd307, %rd306, 16;
	ld.global.u8 	%rd308, [%rd66+43];
	shl.b64 	%rd309, %rd308, 24;
	or.b64  	%rd310, %rd309, %rd307;
	or.b64  	%rd311, %rd310, %rd305;
	ld.global.u8 	%rd312, [%rd66+44];
	ld.global.u8 	%rd313, [%rd66+45];
	shl.b64 	%rd314, %rd313, 8;
	or.b64  	%rd315, %rd314, %rd312;
	ld.global.u8 	%rd316, [%rd66+46];
	shl.b64 	%rd317, %rd316, 16;
	ld.global.u8 	%rd318, [%rd66+47];
	shl.b64 	%rd319, %rd318, 24;
	or.b64  	%rd320, %rd319, %rd317;
	or.b64  	%rd321, %rd320, %rd315;
	shl.b64 	%rd322, %rd321, 32;
	or.b64  	%rd323, %rd322, %rd311;
	and.b64  	%rd324, %rd323, %rd301;
	popc.b64 	%r11, %rd324;
	cvt.u64.u32 	%rd325, %r11;
	add.s64 	%rd326, %rd325, %rd279;
	st.global.u64 	[%rd5], %rd326;
	ld.global.u8 	%rd327, [%rd43+48];
	ld.global.u8 	%rd328, [%rd43+49];
	shl.b64 	%rd329, %rd328, 8;
	or.b64  	%rd330, %rd329, %rd327;
	ld.global.u8 	%rd331, [%rd43+50];
	shl.b64 	%rd332, %rd331, 16;
	ld.global.u8 	%rd333, [%rd43+51];
	shl.b64 	%rd334, %rd333, 24;
	or.b64  	%rd335, %rd334, %rd332;
	or.b64  	%rd336, %rd335, %rd330;
	ld.global.u8 	%rd337, [%rd43+52];
	ld.global.u8 	%rd338, [%rd43+53];
	shl.b64 	%rd339, %rd338, 8;
	or.b64  	%rd340, %rd339, %rd337;
	ld.global.u8 	%rd341, [%rd43+54];
	shl.b64 	%rd342, %rd341, 16;
	ld.global.u8 	%rd343, [%rd43+55];
	shl.b64 	%rd344, %rd343, 24;
	or.b64  	%rd345, %rd344, %rd342;
	or.b64  	%rd346, %rd345, %rd340;
	shl.b64 	%rd347, %rd346, 32;
	or.b64  	%rd348, %rd347, %rd336;
	ld.global.u8 	%rd349, [%rd66+48];
	ld.global.u8 	%rd350, [%rd66+49];
	shl.b64 	%rd351, %rd350, 8;
	or.b64  	%rd352, %rd351, %rd349;
	ld.global.u8 	%rd353, [%rd66+50];
	shl.b64 	%rd354, %rd353, 16;
	ld.global.u8 	%rd355, [%rd66+51];
	shl.b64 	%rd356, %rd355, 24;
	or.b64  	%rd357, %rd356, %rd354;
	or.b64  	%rd358, %rd357, %rd352;
	ld.global.u8 	%rd359, [%rd66+52];
	ld.global.u8 	%rd360, [%rd66+53];
	shl.b64 	%rd361, %rd360, 8;
	or.b64  	%rd362, %rd361, %rd359;
	ld.global.u8 	%rd363, [%rd66+54];
	shl.b64 	%rd364, %rd363, 16;
	ld.global.u8 	%rd365, [%rd66+55];
	shl.b64 	%rd366, %rd365, 24;
	or.b64  	%rd367, %rd366, %rd364;
	or.b64  	%rd368, %rd367, %rd362;
	shl.b64 	%rd369, %rd368, 32;
	or.b64  	%rd370, %rd369, %rd358;
	and.b64  	%rd371, %rd370, %rd348;
	popc.b64 	%r12, %rd371;
	cvt.u64.u32 	%rd372, %r12;
	add.s64 	%rd373, %rd372, %rd326;
	st.global.u64 	[%rd5], %rd373;
	ld.global.u8 	%rd374, [%rd43+56];
	ld.global.u8 	%rd375, [%rd43+57];
	shl.b64 	%rd376, %rd375, 8;
	or.b64  	%rd377, %rd376, %rd374;
	ld.global.u8 	%rd378, [%rd43+58];
	shl.b64 	%rd379, %rd378, 16;
	ld.global.u8 	%rd380, [%rd43+59];
	shl.b64 	%rd381, %rd380, 24;
	or.b64  	%rd382, %rd381, %rd379;
	or.b64  	%rd383, %rd382, %rd377;
	ld.global.u8 	%rd384, [%rd43+60];
	ld.global.u8 	%rd385, [%rd43+61];
	shl.b64 	%rd386, %rd385, 8;
	or.b64  	%rd387, %rd386, %rd384;
	ld.global.u8 	%rd388, [%rd43+62];
	shl.b64 	%rd389, %rd388, 16;
	ld.global.u8 	%rd390, [%rd43+63];
	shl.b64 	%rd391, %rd390, 24;
	or.b64  	%rd392, %rd391, %rd389;
	or.b64  	%rd393, %rd392, %rd387;
	shl.b64 	%rd394, %rd393, 32;
	or.b64  	%rd395, %rd394, %rd383;
	ld.global.u8 	%rd396, [%rd66+56];
	ld.global.u8 	%rd397, [%rd66+57];
	shl.b64 	%rd398, %rd397, 8;
	or.b64  	%rd399, %rd398, %rd396;
	ld.global.u8 	%rd400, [%rd66+58];
	shl.b64 	%rd401, %rd400, 16;
	ld.global.u8 	%rd402, [%rd66+59];
	shl.b64 	%rd403, %rd402, 24;
	or.b64  	%rd404, %rd403, %rd401;
	or.b64  	%rd405, %rd404, %rd399;
	ld.global.u8 	%rd406, [%rd66+60];
	ld.global.u8 	%rd407, [%rd66+61];
	shl.b64 	%rd408, %rd407, 8;
	or.b64  	%rd409, %rd408, %rd406;
	ld.global.u8 	%rd410, [%rd66+62];
	shl.b64 	%rd411, %rd410, 16;
	ld.global.u8 	%rd412, [%rd66+63];
	shl.b64 	%rd413, %rd412, 24;
	or.b64  	%rd414, %rd413, %rd411;
	or.b64  	%rd415, %rd414, %rd409;
	shl.b64 	%rd416, %rd415, 32;
	or.b64  	%rd417, %rd416, %rd405;
	and.b64  	%rd418, %rd417, %rd395;
	popc.b64 	%r13, %rd418;
	cvt.u64.u32 	%rd419, %r13;
	add.s64 	%rd767, %rd419, %rd373;
	st.global.u64 	[%rd5], %rd767;
	add.s64 	%rd768, %rd768, 64;
	add.s64 	%rd764, %rd764, -8;
	add.s64 	%rd763, %rd763, 64;
	setp.ne.s64 	%p6, %rd764, 0;
	@%p6 bra 	$L__BB0_7;
$L__BB0_8:
	setp.eq.s64 	%p7, %rd7, 0;
	@%p7 bra 	$L__BB0_16;
	add.s64 	%rd420, %rd7, -1;
	setp.lt.u64 	%p8, %rd420, 3;
	@%p8 bra 	$L__BB0_11;
	add.s64 	%rd421, %rd768, %rd3;
	add.s64 	%rd422, %rd1, %rd421;
	ld.global.u8 	%rd423, [%rd422];
	ld.global.u8 	%rd424, [%rd422+1];
	shl.b64 	%rd425, %rd424, 8;
	or.b64  	%rd426, %rd425, %rd423;
	ld.global.u8 	%rd427, [%rd422+2];
	shl.b64 	%rd428, %rd427, 16;
	ld.global.u8 	%rd429, [%rd422+3];
	shl.b64 	%rd430, %rd429, 24;
	or.b64  	%rd431, %rd430, %rd428;
	or.b64  	%rd432, %rd431, %rd426;
	ld.global.u8 	%rd433, [%rd422+4];
	ld.global.u8 	%rd434, [%rd422+5];
	shl.b64 	%rd435, %rd434, 8;
	or.b64  	%rd436, %rd435, %rd433;
	ld.global.u8 	%rd437, [%rd422+6];
	shl.b64 	%rd438, %rd437, 16;
	ld.global.u8 	%rd439, [%rd422+7];
	shl.b64 	%rd440, %rd439, 24;
	or.b64  	%rd441, %rd440, %rd438;
	or.b64  	%rd442, %rd441, %rd436;
	shl.b64 	%rd443, %rd442, 32;
	or.b64  	%rd444, %rd443, %rd432;
	add.s64 	%rd445, %rd768, %rd11;
	add.s64 	%rd446, %rd1, %rd445;
	ld.global.u8 	%rd447, [%rd446];
	ld.global.u8 	%rd448, [%rd446+1];
	shl.b64 	%rd449, %rd448, 8;
	or.b64  	%rd450, %rd449, %rd447;
	ld.global.u8 	%rd451, [%rd446+2];
	shl.b64 	%rd452, %rd451, 16;
	ld.global.u8 	%rd453, [%rd446+3];
	shl.b64 	%rd454, %rd453, 24;
	or.b64  	%rd455, %rd454, %rd452;
	or.b64  	%rd456, %rd455, %rd450;
	ld.global.u8 	%rd457, [%rd446+4];
	ld.global.u8 	%rd458, [%rd446+5];
	shl.b64 	%rd459, %rd458, 8;
	or.b64  	%rd460, %rd459, %rd457;
	ld.global.u8 	%rd461, [%rd446+6];
	shl.b64 	%rd462, %rd461, 16;
	ld.global.u8 	%rd463, [%rd446+7];
	shl.b64 	%rd464, %rd463, 24;
	or.b64  	%rd465, %rd464, %rd462;
	or.b64  	%rd466, %rd465, %rd460;
	shl.b64 	%rd467, %rd466, 32;
	or.b64  	%rd468, %rd467, %rd456;
	and.b64  	%rd469, %rd468, %rd444;
	popc.b64 	%r14, %rd469;
	cvt.u64.u32 	%rd470, %r14;
	add.s64 	%rd471, %rd470, %rd767;
	st.global.u64 	[%rd5], %rd471;
	ld.global.u8 	%rd472, [%rd422+8];
	ld.global.u8 	%rd473, [%rd422+9];
	shl.b64 	%rd474, %rd473, 8;
	or.b64  	%rd475, %rd474, %rd472;
	ld.global.u8 	%rd476, [%rd422+10];
	shl.b64 	%rd477, %rd476, 16;
	ld.global.u8 	%rd478, [%rd422+11];
	shl.b64 	%rd479, %rd478, 24;
	or.b64  	%rd480, %rd479, %rd477;
	or.b64  	%rd481, %rd480, %rd475;
	ld.global.u8 	%rd482, [%rd422+12];
	ld.global.u8 	%rd483, [%rd422+13];
	shl.b64 	%rd484, %rd483, 8;
	or.b64  	%rd485, %rd484, %rd482;
	ld.global.u8 	%rd486, [%rd422+14];
	shl.b64 	%rd487, %rd486, 16;
	ld.global.u8 	%rd488, [%rd422+15];
	shl.b64 	%rd489, %rd488, 24;
	or.b64  	%rd490, %rd489, %rd487;
	or.b64  	%rd491, %rd490, %rd485;
	shl.b64 	%rd492, %rd491, 32;
	or.b64  	%rd493, %rd492, %rd481;
	ld.global.u8 	%rd494, [%rd446+8];
	ld.global.u8 	%rd495, [%rd446+9];
	shl.b64 	%rd496, %rd495, 8;
	or.b64  	%rd497, %rd496, %rd494;
	ld.global.u8 	%rd498, [%rd446+10];
	shl.b64 	%rd499, %rd498, 16;
	ld.global.u8 	%rd500, [%rd446+11];
	shl.b64 	%rd501, %rd500, 24;
	or.b64  	%rd502, %rd501, %rd499;
	or.b64  	%rd503, %rd502, %rd497;
	ld.global.u8 	%rd504, [%rd446+12];
	ld.global.u8 	%rd505, [%rd446+13];
	shl.b64 	%rd506, %rd505, 8;
	or.b64  	%rd507, %rd506, %rd504;
	ld.global.u8 	%rd508, [%rd446+14];
	shl.b64 	%rd509, %rd508, 16;
	ld.global.u8 	%rd510, [%rd446+15];
	shl.b64 	%rd511, %rd510, 24;
	or.b64  	%rd512, %rd511, %rd509;
	or.b64  	%rd513, %rd512, %rd507;
	shl.b64 	%rd514, %rd513, 32;
	or.b64  	%rd515, %rd514, %rd503;
	and.b64  	%rd516, %rd515, %rd493;
	popc.b64 	%r15, %rd516;
	cvt.u64.u32 	%rd517, %r15;
	add.s64 	%rd518, %rd517, %rd471;
	st.global.u64 	[%rd5], %rd518;
	ld.global.u8 	%rd519, [%rd422+16];
	ld.global.u8 	%rd520, [%rd422+17];
	shl.b64 	%rd521, %rd520, 8;
	or.b64  	%rd522, %rd521, %rd519;
	ld.global.u8 	%rd523, [%rd422+18];
	shl.b64 	%rd524, %rd523, 16;
	ld.global.u8 	%rd525, [%rd422+19];
	shl.b64 	%rd526, %rd525, 24;
	or.b64  	%rd527, %rd526, %rd524;
	or.b64  	%rd528, %rd527, %rd522;
	ld.global.u8 	%rd529, [%rd422+20];
	ld.global.u8 	%rd530, [%rd422+21];
	shl.b64 	%rd531, %rd530, 8;
	or.b64  	%rd532, %rd531, %rd529;
	ld.global.u8 	%rd533, [%rd422+22];
	shl.b64 	%rd534, %rd533, 16;
	ld.global.u8 	%rd535, [%rd422+23];
	shl.b64 	%rd536, %rd535, 24;
	or.b64  	%rd537, %rd536, %rd534;
	or.b64  	%rd538, %rd537, %rd532;
	shl.b64 	%rd539, %rd538, 32;
	or.b64  	%rd540, %rd539, %rd528;
	ld.global.u8 	%rd541, [%rd446+16];
	ld.global.u8 	%rd542, [%rd446+17];
	shl.b64 	%rd543, %rd542, 8;
	or.b64  	%rd544, %rd543, %rd541;
	ld.global.u8 	%rd545, [%rd446+18];
	shl.b64 	%rd546, %rd545, 16;
	ld.global.u8 	%rd547, [%rd446+19];
	shl.b64 	%rd548, %rd547, 24;
	or.b64  	%rd549, %rd548, %rd546;
	or.b64  	%rd550, %rd549, %rd544;
	ld.global.u8 	%rd551, [%rd446+20];
	ld.global.u8 	%rd552, [%rd446+21];
	shl.b64 	%rd553, %rd552, 8;
	or.b64  	%rd554, %rd553, %rd551;
	ld.global.u8 	%rd555, [%rd446+22];
	shl.b64 	%rd556, %rd555, 16;
	ld.global.u8 	%rd557, [%rd446+23];
	shl.b64 	%rd558, %rd557, 24;
	or.b64  	%rd559, %rd558, %rd556;
	or.b64  	%rd560, %rd559, %rd554;
	shl.b64 	%rd561, %rd560, 32;
	or.b64  	%rd562, %rd561, %rd550;
	and.b64  	%rd563, %rd562, %rd540;
	popc.b64 	%r16, %rd563;
	cvt.u64.u32 	%rd564, %r16;
	add.s64 	%rd565, %rd564, %rd518;
	st.global.u64 	[%rd5], %rd565;
	ld.global.u8 	%rd566, [%rd422+24];
	ld.global.u8 	%rd567, [%rd422+25];
	shl.b64 	%rd568, %rd567, 8;
	or.b64  	%rd569, %rd568, %rd566;
	ld.global.u8 	%rd570, [%rd422+26];
	shl.b64 	%rd571, %rd570, 16;
	ld.global.u8 	%rd572, [%rd422+27];
	shl.b64 	%rd573, %rd572, 24;
	or.b64  	%rd574, %rd573, %rd571;
	or.b64  	%rd575, %rd574, %rd569;
	ld.global.u8 	%rd576, [%rd422+28];
	ld.global.u8 	%rd577, [%rd422+29];
	shl.b64 	%rd578, %rd577, 8;
	or.b64  	%rd579, %rd578, %rd576;
	ld.global.u8 	%rd580, [%rd422+30];
	shl.b64 	%rd581, %rd580, 16;
	ld.global.u8 	%rd582, [%rd422+31];
	shl.b64 	%rd583, %rd582, 24;
	or.b64  	%rd584, %rd583, %rd581;
	or.b64  	%rd585, %rd584, %rd579;
	shl.b64 	%rd586, %rd585, 32;
	or.b64  	%rd587, %rd586, %rd575;
	ld.global.u8 	%rd588, [%rd446+24];
	ld.global.u8 	%rd589, [%rd446+25];
	shl.b64 	%rd590, %rd589, 8;
	or.b64  	%rd591, %rd590, %rd588;
	ld.global.u8 	%rd592, [%rd446+26];
	shl.b64 	%rd593, %rd592, 16;
	ld.global.u8 	%rd594, [%rd446+27];
	shl.b64 	%rd595, %rd594, 24;
	or.b64  	%rd596, %rd595, %rd593;
	or.b64  	%rd597, %rd596, %rd591;
	ld.global.u8 	%rd598, [%rd446+28];
	ld.global.u8 	%rd599, [%rd446+29];
	shl.b64 	%rd600, %rd599, 8;
	or.b64  	%rd601, %rd600, %rd598;
	ld.global.u8 	%rd602, [%rd446+30];
	shl.b64 	%rd603, %rd602, 16;
	ld.global.u8 	%rd604, [%rd446+31];
	shl.b64 	%rd605, %rd604, 24;
	or.b64  	%rd606, %rd605, %rd603;
	or.b64  	%rd607, %rd606, %rd601;
	shl.b64 	%rd608, %rd607, 32;
	or.b64  	%rd609, %rd608, %rd597;
	and.b64  	%rd610, %rd609, %rd587;
	popc.b64 	%r17, %rd610;
	cvt.u64.u32 	%rd611, %r17;
	add.s64 	%rd767, %rd611, %rd565;
	st.global.u64 	[%rd5], %rd767;
	add.s64 	%rd768, %rd768, 32;
$L__BB0_11:
	setp.eq.s64 	%p9, %rd9, 0;
	@%p9 bra 	$L__BB0_16;
	and.b64  	%rd612, %rd6, 24;
	setp.eq.s64 	%p10, %rd612, 0;
	@%p10 bra 	$L__BB0_14;
	add.s64 	%rd613, %rd768, %rd3;
	add.s64 	%rd614, %rd1, %rd613;
	ld.global.u8 	%rd615, [%rd614];
	ld.global.u8 	%rd616, [%rd614+1];
	shl.b64 	%rd617, %rd616, 8;
	or.b64  	%rd618, %rd617, %rd615;
	ld.global.u8 	%rd619, [%rd614+2];
	shl.b64 	%rd620, %rd619, 16;
	ld.global.u8 	%rd621, [%rd614+3];
	shl.b64 	%rd622, %rd621, 24;
	or.b64  	%rd623, %rd622, %rd620;
	or.b64  	%rd624, %rd623, %rd618;
	ld.global.u8 	%rd625, [%rd614+4];
	ld.global.u8 	%rd626, [%rd614+5];
	shl.b64 	%rd627, %rd626, 8;
	or.b64  	%rd628, %rd627, %rd625;
	ld.global.u8 	%rd629, [%rd614+6];
	shl.b64 	%rd630, %rd629, 16;
	ld.global.u8 	%rd631, [%rd614+7];
	shl.b64 	%rd632, %rd631, 24;
	or.b64  	%rd633, %rd632, %rd630;
	or.b64  	%rd634, %rd633, %rd628;
	shl.b64 	%rd635, %rd634, 32;
	or.b64  	%rd636, %rd635, %rd624;
	add.s64 	%rd637, %rd768, %rd11;
	add.s64 	%rd638, %rd1, %rd637;
	ld.global.u8 	%rd639, [%rd638];
	ld.global.u8 	%rd640, [%rd638+1];
	shl.b64 	%rd641, %rd640, 8;
	or.b64  	%rd642, %rd641, %rd639;
	ld.global.u8 	%rd643, [%rd638+2];
	shl.b64 	%rd644, %rd643, 16;
	ld.global.u8 	%rd645, [%rd638+3];
	shl.b64 	%rd646, %rd645, 24;
	or.b64  	%rd647, %rd646, %rd644;
	or.b64  	%rd648, %rd647, %rd642;
	ld.global.u8 	%rd649, [%rd638+4];
	ld.global.u8 	%rd650, [%rd638+5];
	shl.b64 	%rd651, %rd650, 8;
	or.b64  	%rd652, %rd651, %rd649;
	ld.global.u8 	%rd653, [%rd638+6];
	shl.b64 	%rd654, %rd653, 16;
	ld.global.u8 	%rd655, [%rd638+7];
	shl.b64 	%rd656, %rd655, 24;
	or.b64  	%rd657, %rd656, %rd654;
	or.b64  	%rd658, %rd657, %rd652;
	shl.b64 	%rd659, %rd658, 32;
	or.b64  	%rd660, %rd659, %rd648;
	and.b64  	%rd661, %rd660, %rd636;
	popc.b64 	%r18, %rd661;
	cvt.u64.u32 	%rd662, %r18;
	add.s64 	%rd663, %rd662, %rd767;
	st.global.u64 	[%rd5], %rd663;
	ld.global.u8 	%rd664, [%rd614+8];
	ld.global.u8 	%rd665, [%rd614+9];
	shl.b64 	%rd666, %rd665, 8;
	or.b64  	%rd667, %rd666, %rd664;
	ld.global.u8 	%rd668, [%rd614+10];
	shl.b64 	%rd669, %rd668, 16;
	ld.global.u8 	%rd670, [%rd614+11];
	shl.b64 	%rd671, %rd670, 24;
	or.b64  	%rd672, %rd671, %rd669;
	or.b64  	%rd673, %rd672, %rd667;
	ld.global.u8 	%rd674, [%rd614+12];
	ld.global.u8 	%rd675, [%rd614+13];
	shl.b64 	%rd676, %rd675, 8;
	or.b64  	%rd677, %rd676, %rd674;
	ld.global.u8 	%rd678, [%rd614+14];
	shl.b64 	%rd679, %rd678, 16;
	ld.global.u8 	%rd680, [%rd614+15];
	shl.b64 	%rd681, %rd680, 24;
	or.b64  	%rd682, %rd681, %rd679;
	or.b64  	%rd683, %rd682, %rd677;
	shl.b64 	%rd684, %rd683, 32;
	or.b64  	%rd685, %rd684, %rd673;
	ld.global.u8 	%rd686, [%rd638+8];
	ld.global.u8 	%rd687, [%rd638+9];
	shl.b64 	%rd688, %rd687, 8;
	or.b64  	%rd689, %rd688, %rd686;
	ld.global.u8 	%rd690, [%rd638+10];
	shl.b64 	%rd691, %rd690, 16;
	ld.global.u8 	%rd692, [%rd638+11];
	shl.b64 	%rd693, %rd692, 24;
	or.b64  	%rd694, %rd693, %rd691;
	or.b64  	%rd695, %rd694, %rd689;
	ld.global.u8 	%rd696, [%rd638+12];
	ld.global.u8 	%rd697, [%rd638+13];
	shl.b64 	%rd698, %rd697, 8;
	or.b64  	%rd699, %rd698, %rd696;
	ld.global.u8 	%rd700, [%rd638+14];
	shl.b64 	%rd701, %rd700, 16;
	ld.global.u8 	%rd702, [%rd638+15];
	shl.b64 	%rd703, %rd702, 24;
	or.b64  	%rd704, %rd703, %rd701;
	or.b64  	%rd705, %rd704, %rd699;
	shl.b64 	%rd706, %rd705, 32;
	or.b64  	%rd707, %rd706, %rd695;
	and.b64  	%rd708, %rd707, %rd685;
	popc.b64 	%r19, %rd708;
	cvt.u64.u32 	%rd709, %r19;
	add.s64 	%rd767, %rd709, %rd663;
	st.global.u64 	[%rd5], %rd767;
	add.s64 	%rd768, %rd768, 16;
$L__BB0_14:
	and.b64  	%rd710, %rd6, 8;
	setp.ne.s64 	%p11, %rd710, 0;
	@%p11 bra 	$L__BB0_16;
	add.s64 	%rd711, %rd768, %rd3;
	add.s64 	%rd712, %rd1, %rd711;
	ld.global.u8 	%rd713, [%rd712];
	ld.global.u8 	%rd714, [%rd712+1];
	shl.b64 	%rd715, %rd714, 8;
	or.b64  	%rd716, %rd715, %rd713;
	ld.global.u8 	%rd717, [%rd712+2];
	shl.b64 	%rd718, %rd717, 16;
	ld.global.u8 	%rd719, [%rd712+3];
	shl.b64 	%rd720, %rd719, 24;
	or.b64  	%rd721, %rd720, %rd718;
	or.b64  	%rd722, %rd721, %rd716;
	ld.global.u8 	%rd723, [%rd712+4];
	ld.global.u8 	%rd724, [%rd712+5];
	shl.b64 	%rd725, %rd724, 8;
	or.b64  	%rd726, %rd725, %rd723;
	ld.global.u8 	%rd727, [%rd712+6];
	shl.b64 	%rd728, %rd727, 16;
	ld.global.u8 	%rd729, [%rd712+7];
	shl.b64 	%rd730, %rd729, 24;
	or.b64  	%rd731, %rd730, %rd728;
	or.b64  	%rd732, %rd731, %rd726;
	shl.b64 	%rd733, %rd732, 32;
	or.b64  	%rd734, %rd733, %rd722;
	add.s64 	%rd735, %rd768, %rd11;
	add.s64 	%rd736, %rd1, %rd735;
	ld.global.u8 	%rd737, [%rd736];
	ld.global.u8 	%rd738, [%rd736+1];
	shl.b64 	%rd739, %rd738, 8;
	or.b64  	%rd740, %rd739, %rd737;
	ld.global.u8 	%rd741, [%rd736+2];
	shl.b64 	%rd742, %rd741, 16;
	ld.global.u8 	%rd743, [%rd736+3];
	shl.b64 	%rd744, %rd743, 24;
	or.b64  	%rd745, %rd744, %rd742;
	or.b64  	%rd746, %rd745, %rd740;
	ld.global.u8 	%rd747, [%rd736+4];
	ld.global.u8 	%rd748, [%rd736+5];
	shl.b64 	%rd749, %rd748, 8;
	or.b64  	%rd750, %rd749, %rd747;
	ld.global.u8 	%rd751, [%rd736+6];
	shl.b64 	%rd752, %rd751, 16;
	ld.global.u8 	%rd753, [%rd736+7];
	shl.b64 	%rd754, %rd753, 24;
	or.b64  	%rd755, %rd754, %rd752;
	or.b64  	%rd756, %rd755, %rd750;
	shl.b64 	%rd757, %rd756, 32;
	or.b64  	%rd758, %rd757, %rd746;
	and.b64  	%rd759, %rd758, %rd734;
	popc.b64 	%r20, %rd759;
	cvt.u64.u32 	%rd760, %r20;
	add.s64 	%rd761, %rd760, %rd767;
	st.global.u64 	[%rd5], %rd761;
$L__BB0_16:
	add.s64 	%rd762, %rd762, 1;
	setp.ne.s64 	%p12, %rd762, %rd2;
	@%p12 bra 	$L__BB0_4;
$L__BB0_17:
	ret;

}
	// .globl	_Z7tcsagpuyyPyS_S_S_
.visible .entry _Z7tcsagpuyyPyS_S_S_(
	.param .u64 _Z7tcsagpuyyPyS_S_S__param_0,
	.param .u64 _Z7tcsagpuyyPyS_S_S__param_1,
	.param .u64 .ptr .align 1 _Z7tcsagpuyyPyS_S_S__param_2,
	.param .u64 .ptr .align 1 _Z7tcsagpuyyPyS_S_S__param_3,
	.param .u64 .ptr .align 1 _Z7tcsagpuyyPyS_S_S__param_4,
	.param .u64 .ptr .align 1 _Z7tcsagpuyyPyS_S_S__param_5
)
{
	.reg .pred 	%p<5>;
	.reg .b64 	%rd<15>;

	ld.param.u64 	%rd8, [_Z7tcsagpuyyPyS_S_S__param_0];
	ld.param.u64 	%rd9, [_Z7tcsagpuyyPyS_S_S__param_4];
	setp.eq.s64 	%p1, %rd8, 0;
	@%p1 bra 	$L__BB1_6;
	cvta.to.global.u64 	%rd1, %rd9;
	mov.b64 	%rd13, 0;
$L__BB1_2:
	shl.b64 	%rd11, %rd13, 3;
	add.s64 	%rd12, %rd1, %rd11;
	ld.global.nc.u64 	%rd3, [%rd12];
	setp.lt.u64 	%p2, %rd3, 4;
	@%p2 bra 	$L__BB1_5;
	and.b64  	%rd14, %rd3, -4;
$L__BB1_4:
	add.s64 	%rd14, %rd14, -4;
	setp.ne.s64 	%p3, %rd14, 0;
	@%p3 bra 	$L__BB1_4;
$L__BB1_5:
	add.s64 	%rd13, %rd13, 1;
	setp.ne.s64 	%p4, %rd13, %rd8;
	@%p4 bra 	$L__BB1_2;
$L__BB1_6:
	ret;

}


// ===== COMPILED SASS (sm_100) =====

	.target	sm_100

	.elftype	@"ET_EXEC"


//--------------------- .note.nv.tkinfo           --------------------------
	.section	.note.nv.tkinfo,"",@"SHT_NOTE"
	.sectionflags	@"SHF_NOTE_NV_TKINFO"
	.tkinfo
        /*0018*/ 	.word	0x00000002
        /*0030*/ 	.string	""
        /*0030*/ 	.string	"ptxas"
        /*0030*/ 	.string	"Cuda compilation tools, release 13.0, V13.0.88"
        /*0030*/ 	.string	"Build cuda_13.0.r13.0/compiler.36424714_0"
        /*0030*/ 	.string	"-arch sm_100 -m 64 "



//--------------------- .note.nv.cuinfo           --------------------------
	.section	.note.nv.cuinfo,"",@"SHT_NOTE"
	.sectionflags	@"SHF_NOTE_NV_CUINFO"
        /*0018*/ 	.short	0x0002
        /*001a*/ 	.short	0x0064
        /*001c*/ 	.short	0x0082
	.zero		2


//--------------------- .nv.info                  --------------------------
	.section	.nv.info,"",@"SHT_CUDA_INFO"
	.align	4


	//----- nvinfo : EIATTR_REGCOUNT
	.align		4
        /*0000*/ 	.byte	0x04, 0x2f
        /*0002*/ 	.short	(.L_1 - .L_0)
	.align		4
.L_0:
        /*0004*/ 	.word	index@(_Z7tcdbgpuyPyPb)
        /*0008*/ 	.word	0x00000020


	//----- nvinfo : EIATTR_FRAME_SIZE
	.align		4
.L_1:
        /*000c*/ 	.byte	0x04, 0x11
        /*000e*/ 	.short	(.L_3 - .L_2)
	.align		4
.L_2:
        /*0010*/ 	.word	index@(_Z7tcdbgpuyPyPb)
        /*0014*/ 	.word	0x00000000


	//----- nvinfo : EIATTR_REGCOUNT
	.align		4
.L_3:
        /*0018*/ 	.byte	0x04, 0x2f
        /*001a*/ 	.short	(.L_5 - .L_4)
	.align		4
.L_4:
        /*001c*/ 	.word	index@(_Z7tcsagpuyyPyS_S_S_)
        /*0020*/ 	.word	0x00000004


	//----- nvinfo : EIATTR_FRAME_SIZE
	.align		4
.L_5:
        /*0024*/ 	.byte	0x04, 0x11
        /*0026*/ 	.short	(.L_7 - .L_6)
	.align		4
.L_6:
        /*0028*/ 	.word	index@(_Z7tcsagpuyyPyS_S_S_)
        /*002c*/ 	.word	0x00000000


	//----- nvinfo : EIATTR_MIN_STACK_SIZE
	.align		4
.L_7:
        /*0030*/ 	.byte	0x04, 0x12
        /*0032*/ 	.short	(.L_9 - .L_8)
	.align		4
.L_8:
        /*0034*/ 	.word	index@(_Z7tcsagpuyyPyS_S_S_)
        /*0038*/ 	.word	0x00000000


	//----- nvinfo : EIATTR_MIN_STACK_SIZE
	.align		4
.L_9:
        /*003c*/ 	.byte	0x04, 0x12
        /*003e*/ 	.short	(.L_11 - .L_10)
	.align		4
.L_10:
        /*0040*/ 	.word	index@(_Z7tcdbgpuyPyPb)
        /*0044*/ 	.word	0x00000000
.L_11:


//--------------------- .nv.compat                --------------------------
	.section	.nv.compat,"",@"SHT_CUDA_COMPAT_INFO"
	.align	4
        /*0000*/ 	.byte	0x02, 0x09, 0x00, 0x00, 0x02, 0x02, 0x01, 0x00, 0x02, 0x05, 0x05, 0x00, 0x03, 0x07, 0x01, 0x01
        /*0010*/ 	.byte	0x02, 0x03, 0x00, 0x00, 0x02, 0x06, 0x01, 0x00, 0x04, 0x0b, 0x08, 0x00, 0x09, 0x00, 0x00, 0x00
        /*0020*/ 	.byte	0x00, 0x00, 0x00, 0x00


//--------------------- .nv.info._Z7tcsagpuyyPyS_S_S_ --------------------------
	.section	.nv.info._Z7tcsagpuyyPyS_S_S_,"",@"SHT_CUDA_INFO"
	.sectionflags	@""
	.align	4


	//----- nvinfo : EIATTR_CUDA_API_VERSION
	.align		4
        /*0000*/ 	.byte	0x04, 0x37
        /*0002*/ 	.short	(.L_13 - .L_12)
.L_12:
        /*0004*/ 	.word	0x00000082


	//----- nvinfo : EIATTR_KPARAM_INFO
	.align		4
.L_13:
        /*0008*/ 	.byte	0x04, 0x17
        /*000a*/ 	.short	(.L_15 - .L_14)
.L_14:
        /*000c*/ 	.word	0x00000000
        /*0010*/ 	.short	0x0005
        /*0012*/ 	.short	0x0028
        /*0014*/ 	.byte	0x00, 0xf5, 0x21, 0x00


	//----- nvinfo : EIATTR_KPARAM_INFO
	.align		4
.L_15:
        /*0018*/ 	.byte	0x04, 0x17
        /*001a*/ 	.short	(.L_17 - .L_16)
.L_16:
        /*001c*/ 	.word	0x00000000
        /*0020*/ 	.short	0x0004
        /*0022*/ 	.short	0x0020
        /*0024*/ 	.byte	0x00, 0xf5, 0x21, 0x00


	//----- nvinfo : EIATTR_KPARAM_INFO
	.align		4
.L_17:
        /*0028*/ 	.byte	0x04, 0x17
        /*002a*/ 	.short	(.L_19 - .L_18)
.L_18:
        /*002c*/ 	.word	0x00000000
        /*0030*/ 	.short	0x0003
        /*0032*/ 	.short	0x0018
        /*0034*/ 	.byte	0x00, 0xf5, 0x21, 0x00


	//----- nvinfo : EIATTR_KPARAM_INFO
	.align		4
.L_19:
        /*0038*/ 	.byte	0x04, 0x17
        /*003a*/ 	.short	(.L_21 - .L_20)
.L_20:
        /*003c*/ 	.word	0x00000000
        /*0040*/ 	.short	0x0002
        /*0042*/ 	.short	0x0010
        /*0044*/ 	.byte	0x00, 0xf5, 0x21, 0x00


	//----- nvinfo : EIATTR_KPARAM_INFO
	.align		4
.L_21:
        /*0048*/ 	.byte	0x04, 0x17
        /*004a*/ 	.short	(.L_23 - .L_22)
.L_22:
        /*004c*/ 	.word	0x00000000
        /*0050*/ 	.short	0x0001
        /*0052*/ 	.short	0x0008
        /*0054*/ 	.byte	0x00, 0xf0, 0x21, 0x00


	//----- nvinfo : EIATTR_KPARAM_INFO
	.align		4
.L_23:
        /*0058*/ 	.byte	0x04, 0x17
        /*005a*/ 	.short	(.L_25 - .L_24)
.L_24:
        /*005c*/ 	.word	0x00000000
        /*0060*/ 	.short	0x0000
        /*0062*/ 	.short	0x0000
        /*0064*/ 	.byte	0x00, 0xf0, 0x21, 0x00


	//----- nvinfo : EIATTR_SPARSE_MMA_MASK
	.align		4
.L_25:
        /*0068*/ 	.byte	0x03, 0x50
        /*006a*/ 	.short	0x0000


	//----- nvinfo : EIATTR_MAXREG_COUNT
	.align		4
        /*006c*/ 	.byte	0x03, 0x1b
        /*006e*/ 	.short	0x00ff


	//----- nvinfo : EIATTR_MERCURY_ISA_VERSION
	.align		4
        /*0070*/ 	.byte	0x03, 0x5f
        /*0072*/ 	.short	0x0101


	//----- nvinfo : EIATTR_VRC_CTA_INIT_COUNT
	.align		4
        /*0074*/ 	.byte	0x02, 0x4a
	.zero		1
	.zero		1


	//----- nvinfo : EIATTR_EXIT_INSTR_OFFSETS
	.align		4
        /*0078*/ 	.byte	0x04, 0x1c
        /*007a*/ 	.short	(.L_27 - .L_26)


	//   ....[0]....
.L_26:
        /*007c*/ 	.word	0x00000040


	//   ....[1]....
        /*0080*/ 	.word	0x00000050


	//----- nvinfo : EIATTR_CBANK_PARAM_SIZE
	.align		4
.L_27:
        /*0084*/ 	.byte	0x03, 0x19
        /*0086*/ 	.short	0x0030


	//----- nvinfo : EIATTR_PARAM_CBANK
	.align		4
        /*0088*/ 	.byte	0x04, 0x0a
        /*008a*/ 	.short	(.L_29 - .L_28)
	.align		4
.L_28:
        /*008c*/ 	.word	index@(.nv.constant0._Z7tcsagpuyyPyS_S_S_)
        /*0090*/ 	.short	0x0380
        /*0092*/ 	.short	0x0030


	//----- nvinfo : EIATTR_SW_WAR
	.align		4
.L_29:
        /*0094*/ 	.byte	0x04, 0x36
        /*0096*/ 	.short	(.L_31 - .L_30)
.L_30:
        /*0098*/ 	.word	0x00000008
.L_31:


//--------------------- .nv.info._Z7tcdbgpuyPyPb  --------------------------
	.section	.nv.info._Z7tcdbgpuyPyPb,"",@"SHT_CUDA_INFO"
	.sectionflags	@""
	.align	4


	//----- nvinfo : EIATTR_CUDA_API_VERSION
	.align		4
        /*0000*/ 	.byte	0x04, 0x37
        /*0002*/ 	.short	(.L_33 - .L_32)
.L_32:
        /*0004*/ 	.word	0x00000082


	//----- nvinfo : EIATTR_KPARAM_INFO
	.align		4
.L_33:
        /*0008*/ 	.byte	0x04, 0x17
        /*000a*/ 	.short	(.L_35 - .L_34)
.L_34:
        /*000c*/ 	.word	0x00000000
        /*0010*/ 	.short	0x0002
        /*0012*/ 	.short	0x0010
        /*0014*/ 	.byte	0x00, 0xf5, 0x21, 0x00


	//----- nvinfo : EIATTR_KPARAM_INFO
	.align		4
.L_35:
        /*0018*/ 	.byte	0x04, 0x17
        /*001a*/ 	.short	(.L_37 - .L_36)
.L_36:
        /*001c*/ 	.word	0x00000000
        /*0020*/ 	.short	0x0001
        /*0022*/ 	.short	0x0008
        /*0024*/ 	.byte	0x00, 0xf5, 0x21, 0x00


	//----- nvinfo : EIATTR_KPARAM_INFO
	.align		4
.L_37:
        /*0028*/ 	.byte	0x04, 0x17
        /*002a*/ 	.short	(.L_39 - .L_38)
.L_38:
        /*002c*/ 	.word	0x00000000
        /*0030*/ 	.short	0x0000
        /*0032*/ 	.short	0x0000
        /*0034*/ 	.byte	0x00, 0xf0, 0x21, 0x00


	//----- nvinfo : EIATTR_SPARSE_MMA_MASK
	.align		4
.L_39:
        /*0038*/ 	.byte	0x03, 0x50
        /*003a*/ 	.short	0x0000


	//----- nvinfo : EIATTR_MAXREG_COUNT
	.align		4
        /*003c*/ 	.byte	0x03, 0x1b
        /*003e*/ 	.short	0x00ff


	//----- nvinfo : EIATTR_MERCURY_ISA_VERSION
	.align		4
        /*0040*/ 	.byte	0x03, 0x5f
        /*0042*/ 	.short	0x0101


	//----- nvinfo : EIATTR_VRC_CTA_INIT_COUNT
	.align		4
        /*0044*/ 	.byte	0x02, 0x4a
	.zero		1
	.zero		1


	//----- nvinfo : EIATTR_EXIT_INSTR_OFFSETS
	.align		4
        /*0048*/ 	.byte	0x04, 0x1c
        /*004a*/ 	.short	(.L_41 - .L_40)


	//   ....[0]....
.L_40:
        /*004c*/ 	.word	0x00000080


	//   ....[1]....
        /*0050*/ 	.word	0x000000a0


	//   ....[2]....
        /*0054*/ 	.word	0x000000d0


	//   ....[3]....
        /*0058*/ 	.word	0x00002cb0


	//----- nvinfo : EIATTR_CRS_STACK_SIZE
	.align		4
.L_41:
        /*005c*/ 	.byte	0x04, 0x1e
        /*005e*/ 	.short	(.L_43 - .L_42)
.L_42:
        /*0060*/ 	.word	0x00000000


	//----- nvinfo : EIATTR_CBANK_PARAM_SIZE
	.align		4
.L_43:
        /*0064*/ 	.byte	0x03, 0x19
        /*0066*/ 	.short	0x0018


	//----- nvinfo : EIATTR_PARAM_CBANK
	.align		4
        /*0068*/ 	.byte	0x04, 0x0a
        /*006a*/ 	.short	(.L_45 - .L_44)
	.align		4
.L_44:
        /*006c*/ 	.word	index@(.nv.constant0._Z7tcdbgpuyPyPb)
        /*0070*/ 	.short	0x0380
        /*0072*/ 	.short	0x0018


	//----- nvinfo : EIATTR_SW_WAR
	.align		4
.L_45:
        /*0074*/ 	.byte	0x04, 0x36
        /*0076*/ 	.short	(.L_47 - .L_46)
.L_46:
        /*0078*/ 	.word	0x00000008
.L_47:


//--------------------- .nv.callgraph             --------------------------
	.section	.nv.callgraph,"",@"SHT_CUDA_CALLGRAPH"
	.align	4
	.sectionentsize	8
	.align		4
        /*0000*/ 	.word	0x00000000
	.align		4
        /*0004*/ 	.word	0xffffffff
	.align		4
        /*0008*/ 	.word	0x00000000
	.align		4
        /*000c*/ 	.word	0xfffffffe
	.align		4
        /*0010*/ 	.word	0x00000000
	.align		4
        /*0014*/ 	.word	0xfffffffd
	.align		4
        /*0018*/ 	.word	0x00000000
	.align		4
        /*001c*/ 	.word	0xfffffffc


//--------------------- .text._Z7tcsagpuyyPyS_S_S_ --------------------------
	.section	.text._Z7tcsagpuyyPyS_S_S_,"ax",@progbits
	.align	128
        .global         _Z7tcsagpuyyPyS_S_S_
        .type           _Z7tcsagpuyyPyS_S_S_,@function
        .size           _Z7tcsagpuyyPyS_S_S_,(.L_x_9 - _Z7tcsagpuyyPyS_S_S_)
        .other          _Z7tcsagpuyyPyS_S_S_,@"STO_CUDA_ENTRY STV_DEFAULT"
_Z7tcsagpuyyPyS_S_S_:
.text._Z7tcsagpuyyPyS_S_S_:
[----:B------:R-:W-:Y:S01]  /*0000*/  LDC R1, c[0x0][0x37c] ;  /* 0x0000df00ff017b82 */ /* 0x000fe20000000800 */
[----:B------:R-:W0:Y:S02]  /*0010*/  LDCU.64 UR4, c[0x0][0x380] ;  /* 0x00007000ff0477ac */ /* 0x000e240008000a00 */
[----:B0-----:R-:W-:-:S04]  /*0020*/  ISETP.NE.U32.AND P0, PT, RZ, UR4, PT ;  /* 0x00000004ff007c0c */ /* 0x001fc8000bf05070 */
[----:B------:R-:W-:-:S13]  /*0030*/  ISETP.NE.AND.EX P0, PT, RZ, UR5, PT, P0 ;  /* 0x00000005ff007c0c */ /* 0x000fda000bf05300 */
[----:B------:R-:W-:Y:S05]  /*0040*/  @!P0 EXIT ;  /* 0x000000000000894d */ /* 0x000fea0003800000 */
[----:B------:R-:W-:Y:S05]  /*0050*/  EXIT ;  /* 0x000000000000794d */ /* 0x000fea0003800000 */
.L_x_0:
[----:B------:R-:W-:-:S00]  /*0060*/  BRA `(.L_x_0) ;  /* 0xfffffffc00fc7947 */ /* 0x000fc0000383ffff */
[----:B------:R-:W-:-:S00]  /*0070*/  NOP ;  /* 0x0000000000007918 */ /* 0x000fc00000000000 */
        /* <DEDUP_REMOVED lines=8> */
.L_x_9:


//--------------------- .text._Z7tcdbgpuyPyPb     --------------------------
	.section	.text._Z7tcdbgpuyPyPb,"ax",@progbits
	.align	128
        .global         _Z7tcdbgpuyPyPb
        .type           _Z7tcdbgpuyPyPb,@function
        .size           _Z7tcdbgpuyPyPb,(.L_x_10 - _Z7tcdbgpuyPyPb)
        .other          _Z7tcdbgpuyPyPb,@"STO_CUDA_ENTRY STV_DEFAULT"
_Z7tcdbgpuyPyPb:
.text._Z7tcdbgpuyPyPb:
[----:B------:R-:W-:Y:S01]  /*0000*/  LDC R1, c[0x0][0x37c] ;  /* 0x0000df00ff017b82 */ /* 0x000fe20000000800 */
[----:B------:R-:W0:Y:S07]  /*0010*/  S2R R0, SR_TID.X ;  /* 0x0000000000007919 */ /* 0x000e2e0000002100 */
[----:B------:R-:W0:Y:S08]  /*0020*/  S2UR UR4, SR_CTAID.X ;  /* 0x00000000000479c3 */ /* 0x000e300000002500 */
[----:B------:R-:W0:Y:S08]  /*0030*/  LDC R13, c[0x0][0x360] ;  /* 0x0000d800ff0d7b82 */ /* 0x000e300000000800 */
[----:B------:R-:W1:Y:S01]  /*0040*/  LDC.64 R14, c[0x0][0x380] ;  /* 0x0000e000ff0e7b82 */ /* 0x000e620000000a00 */
[----:B0-----:R-:W-:-:S05]  /*0050*/  IMAD R13, R13, UR4, R0 ;  /* 0x000000040d0d7c24 */ /* 0x001fca000f8e0200 */
[----:B-1----:R-:W-:-:S04]  /*0060*/  ISETP.GE.U32.AND P0, PT, R13, R14, PT ;  /* 0x0000000e0d00720c */ /* 0x002fc80003f06070 */
[----:B------:R-:W-:-:S13]  /*0070*/  ISETP.GE.U32.AND.EX P0, PT, RZ, R15, PT, P0 ;  /* 0x0000000fff00720c */ /* 0x000fda0003f06100 */
[----:B------:R-:W-:Y:S05]  /*0080*/  @P0 EXIT ;  /* 0x000000000000094d */ /* 0x000fea0003800000 */
[----:B------:R-:W-:-:S13]  /*0090*/  ISETP.NE.AND P0, PT, R13, RZ, PT ;  /* 0x000000ff0d00720c */ /* 0x000fda0003f05270 */
[----:B------:R-:W-:Y:S05]  /*00a0*/  @!P0 EXIT ;  /* 0x000000000000894d */ /* 0x000fea0003800000 */
[----:B------:R-:W-:-:S04]  /*00b0*/  ISETP.NE.U32.AND P0, PT, R14, 0x7, PT ;  /* 0x000000070e00780c */ /* 0x000fc80003f05070 */
[----:B------:R-:W-:-:S13]  /*00c0*/  ISETP.NE.AND.EX P0, PT, R15, RZ, PT, P0 ;  /* 0x000000ff0f00720c */ /* 0x000fda0003f05300 */
[----:B------:R-:W-:Y:S05]  /*00d0*/  @!P0 EXIT ;  /* 0x000000000000894d */ /* 0x000fea0003800000 */
[----:B------:R-:W0:Y:S01]  /*00e0*/  LDCU.64 UR4, c[0x0][0x388] ;  /* 0x00007100ff0477ac */ /* 0x000e220008000a00 */
[----:B------:R-:W-:Y:S01]  /*00f0*/  IADD3 R0, P1, PT, R14, -0x8, RZ ;  /* 0xfffffff80e007810 */ /* 0x000fe20007f3e0ff */
[----:B------:R-:W-:Y:S02]  /*0100*/  IMAD.MOV.U32 R12, RZ, RZ, RZ ;  /* 0x000000ffff0c7224 */ /* 0x000fe400078e00ff */
[----:B------:R-:W-:Y:S01]  /*0110*/  IMAD.MOV.U32 R17, RZ, RZ, RZ ;  /* 0x000000ffff117224 */ /* 0x000fe200078e00ff */
[----:B------:R-:W-:Y:S01]  /*0120*/  IADD3.X R15, PT, PT, R15, -0x1, RZ, P1, !PT ;  /* 0xffffffff0f0f7810 */ /* 0x000fe20000ffe4ff */
[----:B------:R-:W1:Y:S01]  /*0130*/  LDCU.64 UR8, c[0x0][0x358] ;  /* 0x00006b00ff0877ac */ /* 0x000e620008000a00 */
[----:B0-----:R-:W-:-:S04]  /*0140*/  LEA R2, P0, R13, UR4, 0x3 ;  /* 0x000000040d027c11 */ /* 0x001fc8000f8018ff */
[----:B------:R-:W-:-:S09]  /*0150*/  LEA.HI.X R3, R13, UR5, RZ, 0x3, P0 ;  /* 0x000000050d037c11 */ /* 0x000fd200080f1cff */
.L_x_7:
[----:B0-----:R-:W0:Y:S01]  /*0160*/  LDC.64 R4, c[0x0][0x380] ;  /* 0x0000e000ff047b82 */ /* 0x001e220000000a00 */
[----:B------:R-:W-:-:S07]  /*0170*/  IMAD.MOV.U32 R16, RZ, RZ, R12 ;  /* 0x000000ffff107224 */ /* 0x000fce00078e000c */
[----:B--2---:R-:W2:Y:S01]  /*0180*/  LDC.64 R6, c[0x0][0x390] ;  /* 0x0000e400ff067b82 */ /* 0x004ea20000000a00 */
[----:B01---5:R-:W-:-:S04]  /*0190*/  IMAD.WIDE.U32 R8, R13, R4, R16 ;  /* 0x000000040d087225 */ /* 0x023fc800078e0010 */
[----:B------:R-:W-:Y:S01]  /*01a0*/  IMAD R10, R13, R5, RZ ;  /* 0x000000050d0a7224 */ /* 0x000fe200078e02ff */
[----:B--2---:R-:W-:-:S04]  /*01b0*/  IADD3 R8, P0, PT, R8, R6, RZ ;  /* 0x0000000608087210 */ /* 0x004fc80007f1e0ff */
[----:B------:R-:W-:-:S05]  /*01c0*/  IADD3.X R9, PT, PT, R7, R9, R10, P0, !PT ;  /* 0x0000000907097210 */ /* 0x000fca00007fe40a */
[----:B-1----:R-:W2:Y:S01]  /*01d0*/  LDG.E.U8 R8, desc[UR8][R8.64] ;  /* 0x0000000808087981 */ /* 0x002ea2000c1e1100 */
[----:B------:R-:W-:Y:S01]  /*01e0*/  BSSY.RECONVERGENT B0, `(.L_x_1) ;  /* 0x00002a7000007945 */ /* 0x000fe20003800200 */
[----:B--2---:R-:W-:-:S13]  /*01f0*/  ISETP.NE.AND P0, PT, R8, RZ, PT ;  /* 0x000000ff0800720c */ /* 0x004fda0003f05270 */
[----:B------:R-:W-:Y:S05]  /*0200*/  @!P0 BRA `(.L_x_2) ;  /* 0x0000002800908947 */ /* 0x000fea0003800000 */
[----:B------:R0:W5:Y:S01]  /*0210*/  LDG.E.64 R8, desc[UR8][R2.64] ;  /* 0x0000000802087981 */ /* 0x000162000c1e1b00 */
[----:B------:R-:W-:Y:S01]  /*0220*/  ISETP.GE.U32.AND P0, PT, R0, 0x38, PT ;  /* 0x000000380000780c */ /* 0x000fe20003f06070 */
[----:B------:R-:W-:Y:S01]  /*0230*/  UMOV UR4, URZ ;  /* 0x000000ff00047c82 */ /* 0x000fe20008000000 */
[----:B------:R-:W-:Y:S02]  /*0240*/  UMOV UR5, URZ ;  /* 0x000000ff00057c82 */ /* 0x000fe40008000000 */
[----:B------:R-:W-:-:S13]  /*0250*/  ISETP.GE.U32.AND.EX P0, PT, R15, RZ, PT, P0 ;  /* 0x000000ff0f00720c */ /* 0x000fda0003f06100 */
[----:B0-----:R-:W-:Y:S05]  /*0260*/  @!P0 BRA `(.L_x_3) ;  /* 0x0000001400608947 */ /* 0x001fea0003800000 */
[----:B------:R-:W-:Y:S01]  /*0270*/  SHF.R.U64 R10, R0, 0x3, R15 ;  /* 0x00000003000a7819 */ /* 0x000fe2000000120f */
[----:B------:R-:W0:Y:S03]  /*0280*/  LDCU.64 UR6, c[0x0][0x390] ;  /* 0x00007200ff0677ac */ /* 0x000e260008000a00 */
[----:B------:R-:W-:Y:S01]  /*0290*/  IADD3 R10, P0, PT, R10, 0x1, RZ ;  /* 0x000000010a0a7810 */ /* 0x000fe20007f1e0ff */
[----:B------:R-:W-:Y:S01]  /*02a0*/  UMOV UR4, URZ ;  /* 0x000000ff00047c82 */ /* 0x000fe20008000000 */
[----:B------:R-:W-:Y:S02]  /*02b0*/  UMOV UR5, URZ ;  /* 0x000000ff00057c82 */ /* 0x000fe40008000000 */
[----:B------:R-:W-:Y:S02]  /*02c0*/  LEA.HI.X R16, R15, RZ, RZ, 0x1d, P0 ;  /* 0x000000ff0f107211 */ /* 0x000fe400000fecff */
[----:B------:R-:W-:-:S02]  /*02d0*/  LOP3.LUT R14, R10, 0xfffffff8, RZ, 0xc0, !PT ;  /* 0xfffffff80a0e7812 */ /* 0x000fc400078ec0ff */
[----:B------:R-:W-:-:S07]  /*02e0*/  LOP3.LUT R16, R16, 0x3fffffff, RZ, 0xc0, !PT ;  /* 0x3fffffff10107812 */ /* 0x000fce00078ec0ff */
.L_x_4:
[C---:B------:R-:W-:Y:S02]  /*02f0*/  IMAD R19, R13.reuse, R5, RZ ;  /* 0x000000050d137224 */ /* 0x040fe400078e02ff */
[----:B0-----:R-:W-:-:S04]  /*0300*/  IMAD.WIDE.U32 R10, R13, R4, UR6 ;  /* 0x000000060d0a7e25 */ /* 0x001fc8000f8e0004 */
[----:B------:R-:W-:-:S05]  /*0310*/  IMAD.IADD R11, R19, 0x1, R11 ;  /* 0x00000001130b7824 */ /* 0x000fca00078e020b */
[----:B------:R-:W2:Y:S04]  /*0320*/  LDG.E.U8 R24, desc[UR8][R10.64+0x2] ;  /* 0x000002080a187981 */ /* 0x000ea8000c1e1100 */
[----:B------:R-:W3:Y:S04]  /*0330*/  LDG.E.U8 R25, desc[UR8][R10.64+0x3] ;  /* 0x000003080a197981 */ /* 0x000ee8000c1e1100 */
[----:B------:R-:W4:Y:S04]  /*0340*/  LDG.E.U8 R18, desc[UR8][R10.64] ;  /* 0x000000080a127981 */ /* 0x000f28000c1e1100 */
[----:B------:R-:W4:Y:S04]  /*0350*/  LDG.E.U8 R19, desc[UR8][R10.64+0x1] ;  /* 0x000001080a137981 */ /* 0x000f28000c1e1100 */
[----:B------:R-:W4:Y:S04]  /*0360*/  LDG.E.U8 R20, desc[UR8][R10.64+0x4] ;  /* 0x000004080a147981 */ /* 0x000f28000c1e1100 */
[----:B------:R-:W4:Y:S04]  /*0370*/  LDG.E.U8 R21, desc[UR8][R10.64+0x5] ;  /* 0x000005080a157981 */ /* 0x000f28000c1e1100 */
[----:B------:R-:W4:Y:S04]  /*0380*/  LDG.E.U8 R22, desc[UR8][R10.64+0x6] ;  /* 0x000006080a167981 */ /* 0x000f28000c1e1100 */
[----:B------:R-:W4:Y:S01]  /*0390*/  LDG.E.U8 R23, desc[UR8][R10.64+0x7] ;  /* 0x000007080a177981 */ /* 0x000f22000c1e1100 */
[----:B--2---:R-:W-:-:S02]  /*03a0*/  IMAD.U32 R24, R24, 0x10000, RZ ;  /* 0x0001000018187824 */ /* 0x004fc400078e00ff */
[----:B---3--:R-:W-:Y:S01]  /*03b0*/  IMAD.SHL.U32 R25, R25, 0x1000000, RZ ;  /* 0x0100000019197824 */ /* 0x008fe200078e00ff */
[----:B----4-:R-:W-:Y:S01]  /*03c0*/  PRMT R18, R18, 0x6540, R19 ;  /* 0x0000654012127816 */ /* 0x010fe20000000013 */
[----:B------:R-:W-:-:S03]  /*03d0*/  IMAD R19, R17, R4, RZ ;  /* 0x0000000411137224 */ /* 0x000fc600078e02ff */
[----:B------:R-:W-:Y:S01]  /*03e0*/  LOP3.LUT R24, R18, R25, R24, 0xfe, !PT ;  /* 0x0000001912187212 */ /* 0x000fe200078efe18 */
[C---:B------:R-:W-:Y:S02]  /*03f0*/  IMAD R25, R12.reuse, R5, R19 ;  /* 0x000000050c197224 */ /* 0x040fe400078e0213 */
[----:B------:R-:W-:-:S04]  /*0400*/  IMAD.WIDE.U32 R18, R12, R4, UR6 ;  /* 0x000000060c127e25 */ /* 0x000fc8000f8e0004 */
[----:B------:R-:W-:Y:S01]  /*0410*/  IMAD.IADD R19, R19, 0x1, R25 ;  /* 0x0000000113137824 */ /* 0x000fe200078e0219 */
[----:B------:R-:W-:Y:S01]  /*0420*/  PRMT R25, R20, 0x6540, R21 ;  /* 0x0000654014197816 */ /* 0x000fe20000000015 */
[----:B------:R-:W-:Y:S02]  /*0430*/  IMAD.U32 R20, R22, 0x10000, RZ ;  /* 0x0001000016147824 */ /* 0x000fe400078e00ff */
[----:B------:R-:W-:Y:S01]  /*0440*/  IMAD.SHL.U32 R23, R23, 0x1000000, RZ ;  /* 0x0100000017177824 */ /* 0x000fe200078e00ff */
[----:B------:R-:W2:Y:S04]  /*0450*/  LDG.E.U8 R21, desc[UR8][R18.64] ;  /* 0x0000000812157981 */ /* 0x000ea8000c1e1100 */
[----:B------:R-:W-:Y:S01]  /*0460*/  LOP3.LUT R20, R25, R23, R20, 0xfe, !PT ;  /* 0x0000001719147212 */ /* 0x000fe200078efe14 */
[----:B------:R-:W2:Y:S04]  /*0470*/  LDG.E.U8 R22, desc[UR8][R18.64+0x1] ;  /* 0x0000010812167981 */ /* 0x000ea8000c1e1100 */
[----:B------:R-:W3:Y:S04]  /*0480*/  LDG.E.U8 R23, desc[UR8][R18.64+0x2] ;  /* 0x0000020812177981 */ /* 0x000ee8000c1e1100 */
[----:B------:R-:W4:Y:S01]  /*0490*/  LDG.E.U8 R25, desc[UR8][R18.64+0x3] ;  /* 0x0000030812197981 */ /* 0x000f22000c1e1100 */
[----:B--2---:R-:W-:Y:S01]  /*04a0*/  PRMT R21, R21, 0x6540, R22 ;  /* 0x0000654015157816 */ /* 0x004fe20000000016 */
[----:B---3--:R-:W-:-:S02]  /*04b0*/  IMAD.U32 R23, R23, 0x10000, RZ ;  /* 0x0001000017177824 */ /* 0x008fc400078e00ff */
[----:B----4-:R-:W-:Y:S02]  /*04c0*/  IMAD.SHL.U32 R22, R25, 0x1000000, RZ ;  /* 0x0100000019167824 */ /* 0x010fe400078e00ff */
[----:B------:R-:W2:Y:S03]  /*04d0*/  LDG.E.U8 R25, desc[UR8][R18.64+0x7] ;  /* 0x0000070812197981 */ /* 0x000ea6000c1e1100 */
[----:B------:R-:W-:Y:S02]  /*04e0*/  LOP3.LUT R27, R21, R22, R23, 0xfe, !PT ;  /* 0x00000016151b7212 */ /* 0x000fe400078efe17 */
[----:B------:R-:W3:Y:S04]  /*04f0*/  LDG.E.U8 R21, desc[UR8][R18.64+0x4] ;  /* 0x0000040812157981 */ /* 0x000ee8000c1e1100 */
[----:B------:R-:W3:Y:S04]  /*0500*/  LDG.E.U8 R22, desc[UR8][R18.64+0x5] ;  /* 0x0000050812167981 */ /* 0x000ee8000c1e1100 */
[----:B------:R-:W4:Y:S01]  /*0510*/  LDG.E.U8 R23, desc[UR8][R18.64+0x6] ;  /* 0x0000060812177981 */ /* 0x000f22000c1e1100 */
[----:B------:R-:W-:-:S02]  /*0520*/  LOP3.LUT R24, R27, R24, RZ, 0xc0, !PT ;  /* 0x000000181b187212 */ /* 0x000fc400078ec0ff */
[----:B---3--:R-:W-:Y:S01]  /*0530*/  PRMT R21, R21, 0x6540, R22 ;  /* 0x0000654015157816 */ /* 0x008fe20000000016 */
[----:B--2---:R-:W-:Y:S02]  /*0540*/  IMAD.SHL.U32 R22, R25, 0x1000000, RZ ;  /* 0x0100000019167824 */ /* 0x004fe400078e00ff */
[----:B----4-:R-:W-:-:S05]  /*0550*/  IMAD.U32 R23, R23, 0x10000, RZ ;  /* 0x0001000017177824 */ /* 0x010fca00078e00ff */
[----:B------:R-:W-:-:S04]  /*0560*/  LOP3.LUT R23, R21, R22, R23, 0xfe, !PT ;  /* 0x0000001615177212 */ /* 0x000fc800078efe17 */
[----:B------:R-:W-:Y:S01]  /*0570*/  LOP3.LUT R22, R23, R20, RZ, 0xc0, !PT ;  /* 0x0000001417167212 */ /* 0x000fe200078ec0ff */
[----:B------:R-:W-:Y:S08]  /*0580*/  POPC R21, R24 ;  /* 0x0000001800157309 */ /* 0x000ff00000000000 */
[----:B------:R-:W0:Y:S02]  /*0590*/  POPC R20, R22 ;  /* 0x0000001600147309 */ /* 0x000e240000000000 */
[----:B0-----:R-:W-:-:S05]  /*05a0*/  IMAD.IADD R21, R21, 0x1, R20 ;  /* 0x0000000115157824 */ /* 0x001fca00078e0214 */
[----:B-----5:R-:W-:-:S05]  /*05b0*/  IADD3 R8, P0, PT, R21, R8, RZ ;  /* 0x0000000815087210 */ /* 0x020fca0007f1e0ff */
[----:B------:R-:W-:-:S05]  /*05c0*/  IMAD.X R9, RZ, RZ, R9, P0 ;  /* 0x000000ffff097224 */ /* 0x000fca00000e0609 */
[----:B------:R0:W-:Y:S04]  /*05d0*/  STG.E.64 desc[UR8][R2.64], R8 ;  /* 0x0000000802007986 */ /* 0x0001e8000c101b08 */
[----:B------:R-:W2:Y:S04]  /*05e0*/  LDG.E.U8 R20, desc[UR8][R10.64+0x8] ;  /* 0x000008080a147981 */ /* 0x000ea8000c1e1100 */
[----:B------:R-:W2:Y:S04]  /*05f0*/  LDG.E.U8 R21, desc[UR8][R10.64+0x9] ;  /* 0x000009080a157981 */ /* 0x000ea8000c1e1100 */
[----:B------:R-:W3:Y:S04]  /*0600*/  LDG.E.U8 R25, desc[UR8][R18.64+0x8] ;  /* 0x0000080812197981 */ /* 0x000ee8000c1e1100 */
[----:B------:R-:W3:Y:S04]  /*0610*/  LDG.E.U8 R26, desc[UR8][R18.64+0x9] ;  /* 0x00000908121a7981 */ /* 0x000ee8000c1e1100 */
[----:B------:R-:W4:Y:S04]  /*0620*/  LDG.E.U8 R23, desc[UR8][R10.64+0xa] ;  /* 0x00000a080a177981 */ /* 0x000f28000c1e1100 */
[----:B------:R-:W4:Y:S04]  /*0630*/  LDG.E.U8 R24, desc[UR8][R10.64+0xb] ;  /* 0x00000b080a187981 */ /* 0x000f28000c1e1100 */
[----:B------:R-:W4:Y:S04]  /*0640*/  LDG.E.U8 R27, desc[UR8][R18.64+0xa] ;  /* 0x00000a08121b7981 */ /* 0x000f28000c1e1100 */
[----:B------:R-:W4:Y:S01]  /*0650*/  LDG.E.U8 R22, desc[UR8][R18.64+0xb] ;  /* 0x00000b0812167981 */ /* 0x000f22000c1e1100 */
[----:B--2---:R-:W-:-:S02]  /*0660*/  PRMT R20, R20, 0x6540, R21 ;  /* 0x0000654014147816 */ /* 0x004fc40000000015 */
[----:B---3--:R-:W-:Y:S01]  /*0670*/  PRMT R21, R25, 0x6540, R26 ;  /* 0x0000654019157816 */ /* 0x008fe2000000001a */
[----:B----4-:R-:W-:Y:S02]  /*0680*/  IMAD.U32 R23, R23, 0x10000, RZ ;  /* 0x0001000017177824 */ /* 0x010fe400078e00ff */
[----:B------:R-:W-:Y:S02]  /*0690*/  IMAD.SHL.U32 R24, R24, 0x1000000, RZ ;  /* 0x0100000018187824 */ /* 0x000fe400078e00ff */
[----:B------:R-:W-:Y:S02]  /*06a0*/  IMAD.U32 R26, R27, 0x10000, RZ ;  /* 0x000100001b1a7824 */ /* 0x000fe400078e00ff */
[----:B------:R-:W-:Y:S01]  /*06b0*/  IMAD.SHL.U32 R25, R22, 0x1000000, RZ ;  /* 0x0100000016197824 */ /* 0x000fe200078e00ff */
[----:B------:R-:W-:Y:S01]  /*06c0*/  LOP3.LUT R20, R20, R24, R23, 0xfe, !PT ;  /* 0x0000001814147212 */ /* 0x000fe200078efe17 */
[----:B------:R-:W2:Y:S03]  /*06d0*/  LDG.E.U8 R22, desc[UR8][R10.64+0xc] ;  /* 0x00000c080a167981 */ /* 0x000ea6000c1e1100 */
[----:B------:R-:W-:Y:S01]  /*06e0*/  LOP3.LUT R21, R21, R25, R26, 0xfe, !PT ;  /* 0x0000001915157212 */ /* 0x000fe200078efe1a */
[----:B------:R-:W2:Y:S04]  /*06f0*/  LDG.E.U8 R23, desc[UR8][R10.64+0xd] ;  /* 0x00000d080a177981 */ /* 0x000ea8000c1e1100 */
[----:B------:R-:W3:Y:S04]  /*0700*/  LDG.E.U8 R24, desc[UR8][R10.64+0xe] ;  /* 0x00000e080a187981 */ /* 0x000ee8000c1e1100 */
[----:B------:R-:W4:Y:S04]  /*0710*/  LDG.E.U8 R25, desc[UR8][R10.64+0xf] ;  /* 0x00000f080a197981 */ /* 0x000f28000c1e1100 */
[----:B------:R-:W4:Y:S01]  /*0720*/  LDG.E.U8 R26, desc[UR8][R18.64+0xf] ;  /* 0x00000f08121a7981 */ /* 0x000f22000c1e1100 */
[----:B--2---:R-:W-:Y:S01]  /*0730*/  PRMT R23, R22, 0x6540, R23 ;  /* 0x0000654016177816 */ /* 0x004fe20000000017 */
[----:B---3--:R-:W-:-:S02]  /*0740*/  IMAD.U32 R22, R24, 0x10000, RZ ;  /* 0x0001000018167824 */ /* 0x008fc400078e00ff */
[----:B------:R-:W2:Y:S01]  /*0750*/  LDG.E.U8 R24, desc[UR8][R18.64+0xd] ;  /* 0x00000d0812187981 */ /* 0x000ea2000c1e1100 */
[----:B----4-:R-:W-:-:S05]  /*0760*/  IMAD.SHL.U32 R25, R25, 0x1000000, RZ ;  /* 0x0100000019197824 */ /* 0x010fca00078e00ff */
[----:B------:R-:W-:Y:S02]  /*0770*/  LOP3.LUT R22, R23, R25, R22, 0xfe, !PT ;  /* 0x0000001917167212 */ /* 0x000fe400078efe16 */
[----:B------:R-:W3:Y:S04]  /*0780*/  LDG.E.U8 R25, desc[UR8][R18.64+0xe] ;  /* 0x00000e0812197981 */ /* 0x000ee8000c1e1100 */
[----:B------:R-:W2:Y:S01]  /*0790*/  LDG.E.U8 R23, desc[UR8][R18.64+0xc] ;  /* 0x00000c0812177981 */ /* 0x000ea2000c1e1100 */
[----:B------:R-:W-:Y:S02]  /*07a0*/  IMAD.SHL.U32 R26, R26, 0x1000000, RZ ;  /* 0x010000001a1a7824 */ /* 0x000fe400078e00ff */
[----:B---3--:R-:W-:Y:S01]  /*07b0*/  IMAD.U32 R25, R25, 0x10000, RZ ;  /* 0x0001000019197824 */ /* 0x008fe200078e00ff */
[----:B--2---:R-:W-:-:S04]  /*07c0*/  PRMT R24, R23, 0x6540, R24 ;  /* 0x0000654017187816 */ /* 0x004fc80000000018 */
[----:B------:R-:W-:Y:S02]  /*07d0*/  LOP3.LUT R25, R24, R26, R25, 0xfe, !PT ;  /* 0x0000001a18197212 */ /* 0x000fe400078efe19 */
[----:B------:R-:W-:Y:S02]  /*07e0*/  LOP3.LUT R23, R21, R20, RZ, 0xc0, !PT ;  /* 0x0000001415177212 */ /* 0x000fe400078ec0ff */
[----:B------:R-:W-:Y:S02]  /*07f0*/  LOP3.LUT R22, R25, R22, RZ, 0xc0, !PT ;  /* 0x0000001619167212 */ /* 0x000fe400078ec0ff */
[----:B------:R-:W-:Y:S08]  /*0800*/  POPC R20, R23 ;  /* 0x0000001700147309 */ /* 0x000ff00000000000 */
[----:B------:R-:W1:Y:S02]  /*0810*/  POPC R21, R22 ;  /* 0x0000001600157309 */ /* 0x000e640000000000 */
[----:B-1----:R-:W-:-:S05]  /*0820*/  IMAD.IADD R21, R20, 0x1, R21 ;  /* 0x0000000114157824 */ /* 0x002fca00078e0215 */
[----:B0-----:R-:W-:-:S05]  /*0830*/  IADD3 R8, P0, PT, R21, R8, RZ ;  /* 0x0000000815087210 */ /* 0x001fca0007f1e0ff */
        /* <DEDUP_REMOVED lines=211> */
[----:B--2---:R-:W-:-:S03]  /*1570*/  PRMT R20, R20, 0x6540, R21 ;  /* 0x0000654014147816 */ /* 0x004fc60000000015 */
[----:B------:R-:W2:Y:S01]  /*1580*/  LDG.E.U8 R21, desc[UR8][R18.64+0x3b] ;  /* 0x00003b0812157981 */ /* 0x000ea2000c1e1100 */
[----:B---3--:R-:W-:Y:S02]  /*1590*/  IMAD.U32 R27, R22, 0x10000, RZ ;  /* 0x00010000161b7824 */ /* 0x008fe400078e00ff */
[----:B----4-:R-:W-:Y:S02]  /*15a0*/  IMAD.U32 R22, R25, 0x10000, RZ ;  /* 0x0001000019167824 */ /* 0x010fe400078e00ff */
[----:B------:R-:W-:Y:S01]  /*15b0*/  IMAD.SHL.U32 R24, R24, 0x1000000, RZ ;  /* 0x0100000018187824 */ /* 0x000fe200078e00ff */
[----:B------:R-:W-:-:S04]  /*15c0*/  PRMT R23, R23, 0x6540, R26 ;  /* 0x0000654017177816 */ /* 0x000fc8000000001a */
[----:B------:R-:W-:Y:S01]  /*15d0*/  LOP3.LUT R20, R20, R24, R27, 0xfe, !PT ;  /* 0x0000001814147212 */ /* 0x000fe200078efe1b */
[----:B------:R-:W3:Y:S04]  /*15e0*/  LDG.E.U8 R26, desc[UR8][R10.64+0x3f] ;  /* 0x00003f080a1a7981 */ /* 0x000ee8000c1e1100 */
[----:B------:R-:W4:Y:S04]  /*15f0*/  LDG.E.U8 R24, desc[UR8][R10.64+0x3e] ;  /* 0x00003e080a187981 */ /* 0x000f28000c1e1100 */
[----:B------:R-:W3:Y:S01]  /*1600*/  LDG.E.U8 R27, desc[UR8][R18.64+0x3c] ;  /* 0x00003c08121b7981 */ /* 0x000ee2000c1e1100 */
[----:B--2---:R-:W-:-:S03]  /*1610*/  IMAD.SHL.U32 R25, R21, 0x1000000, RZ ;  /* 0x0100000015197824 */ /* 0x004fc600078e00ff */
[----:B------:R1:W2:Y:S02]  /*1620*/  LDG.E.U8 R21, desc[UR8][R10.64+0x3c] ;  /* 0x00003c080a157981 */ /* 0x0002a4000c1e1100 */
[----:B------:R-:W-:Y:S02]  /*1630*/  LOP3.LUT R23, R23, R25, R22, 0xfe, !PT ;  /* 0x0000001917177212 */ /* 0x000fe400078efe16 */
[----:B------:R-:W2:Y:S04]  /*1640*/  LDG.E.U8 R22, desc[UR8][R18.64+0x3e] ;  /* 0x00003e0812167981 */ /* 0x000ea8000c1e1100 */
[----:B------:R-:W2:Y:S01]  /*1650*/  LDG.E.U8 R25, desc[UR8][R18.64+0x3f] ;  /* 0x00003f0812197981 */ /* 0x000ea2000c1e1100 */
[----:B------:R-:W-:Y:S01]  /*1660*/  LOP3.LUT R20, R23, R20, RZ, 0xc0, !PT ;  /* 0x0000001417147212 */ /* 0x000fe200078ec0ff */
[----:B----4-:R-:W-:Y:S01]  /*1670*/  IMAD.U32 R24, R24, 0x10000, RZ ;  /* 0x0001000018187824 */ /* 0x010fe200078e00ff */
[----:B---3--:R-:W-:-:S02]  /*1680*/  PRMT R27, R27, 0x6540, R29 ;  /* 0x000065401b1b7816 */ /* 0x008fc4000000001d */
[----:B-1----:R-:W-:Y:S01]  /*1690*/  POPC R10, R20 ;  /* 0x00000014000a7309 */ /* 0x002fe20000000000 */
[----:B------:R-:W-:Y:S02]  /*16a0*/  UIADD3 UR4, UP0, UPT, UR4, 0x40, URZ ;  /* 0x0000004004047890 */ /* 0x000fe4000ff1e0ff */
[----:B------:R-:W-:Y:S02]  /*16b0*/  UIADD3 UR6, UP1, UPT, UR6, 0x40, URZ ;  /* 0x0000004006067890 */ /* 0x000fe4000ff3e0ff */
[----:B------:R-:W-:Y:S02]  /*16c0*/  UIADD3.X UR5, UPT, UPT, URZ, UR5, URZ, UP0, !UPT ;  /* 0x00000005ff057290 */ /* 0x000fe400087fe4ff */
[----:B------:R-:W-:Y:S01]  /*16d0*/  UIADD3.X UR7, UPT, UPT, URZ, UR7, URZ, UP1, !UPT ;  /* 0x00000007ff077290 */ /* 0x000fe20008ffe4ff */
[----:B--2---:R-:W-:Y:S01]  /*16e0*/  PRMT R28, R21, 0x6540, R28 ;  /* 0x00006540151c7816 */ /* 0x004fe2000000001c */
[----:B------:R-:W-:Y:S02]  /*16f0*/  IMAD.SHL.U32 R21, R26, 0x1000000, RZ ;  /* 0x010000001a157824 */ /* 0x000fe400078e00ff */
[----:B------:R-:W-:-:S02]  /*1700*/  IMAD.U32 R22, R22, 0x10000, RZ ;  /* 0x0001000016167824 */ /* 0x000fc400078e00ff */
[----:B------:R-:W-:Y:S01]  /*1710*/  IMAD.SHL.U32 R25, R25, 0x1000000, RZ ;  /* 0x0100000019197824 */ /* 0x000fe200078e00ff */
[----:B------:R-:W-:-:S04]  /*1720*/  LOP3.LUT R21, R28, R21, R24, 0xfe, !PT ;  /* 0x000000151c157212 */ /* 0x000fc800078efe18 */
[----:B------:R-:W-:-:S04]  /*1730*/  LOP3.LUT R22, R27, R25, R22, 0xfe, !PT ;  /* 0x000000191b167212 */ /* 0x000fc800078efe16 */
[----:B------:R-:W-:-:S04]  /*1740*/  LOP3.LUT R18, R22, R21, RZ, 0xc0, !PT ;  /* 0x0000001516127212 */ /* 0x000fc800078ec0ff */
[----:B------:R-:W1:Y:S02]  /*1750*/  POPC R11, R18 ;  /* 0x00000012000b7309 */ /* 0x000e640000000000 */
[----:B-1----:R-:W-:-:S05]  /*1760*/  IMAD.IADD R11, R10, 0x1, R11 ;  /* 0x000000010a0b7824 */ /* 0x002fca00078e020b */
[----:B0-----:R-:W-:-:S05]  /*1770*/  IADD3 R8, P0, PT, R11, R8, RZ ;  /* 0x000000080b087210 */ /* 0x001fca0007f1e0ff */
[----:B------:R-:W-:Y:S01]  /*1780*/  IMAD.X R9, RZ, RZ, R9, P0 ;  /* 0x000000ffff097224 */ /* 0x000fe200000e0609 */
[----:B------:R-:W-:-:S04]  /*1790*/  IADD3 R14, P0, PT, R14, -0x8, RZ ;  /* 0xfffffff80e0e7810 */ /* 0x000fc80007f1e0ff */
[----:B------:R1:W-:Y:S01]  /*17a0*/  STG.E.64 desc[UR8][R2.64], R8 ;  /* 0x0000000802007986 */ /* 0x0003e2000c101b08 */
[----:B------:R-:W-:Y:S02]  /*17b0*/  IADD3.X R16, PT, PT, R16, -0x1, RZ, P0, !PT ;  /* 0xffffffff10107810 */ /* 0x000fe400007fe4ff */
[----:B------:R-:W-:-:S04]  /*17c0*/  ISETP.NE.U32.AND P0, PT, R14, RZ, PT ;  /* 0x000000ff0e00720c */ /* 0x000fc80003f05070 */
[----:B------:R-:W-:-:S13]  /*17d0*/  ISETP.NE.AND.EX P0, PT, R16, RZ, PT, P0 ;  /* 0x000000ff1000720c */ /* 0x000fda0003f05300 */
[----:B-1----:R-:W-:Y:S05]  /*17e0*/  @P0 BRA `(.L_x_4) ;  /* 0xffffffe800c00947 */ /* 0x002fea000383ffff */
.L_x_3:
[----:B------:R-:W-:-:S05]  /*17f0*/  SHF.R.U64 R10, R0, 0x3, R15 ;  /* 0x00000003000a7819 */ /* 0x000fca000000120f */
[----:B------:R-:W-:-:S05]  /*1800*/  VIADD R11, R10, 0x1 ;  /* 0x000000010a0b7836 */ /* 0x000fca0000000000 */
[----:B------:R-:W-:-:S04]  /*1810*/  LOP3.LUT R10, R11, 0x7, RZ, 0xc0, !PT ;  /* 0x000000070b0a7812 */ /* 0x000fc800078ec0ff */
[----:B------:R-:W-:-:S04]  /*1820*/  ISETP.NE.U32.AND P0, PT, R10, RZ, PT ;  /* 0x000000ff0a00720c */ /* 0x000fc80003f05070 */
[----:B------:R-:W-:-:S13]  /*1830*/  ISETP.NE.AND.EX P0, PT, RZ, RZ, PT, P0 ;  /* 0x000000ffff00720c */ /* 0x000fda0003f05300 */
[----:B------:R-:W-:Y:S05]  /*1840*/  @!P0 BRA `(.L_x_2) ;  /* 0x0000001400008947 */ /* 0x000fea0003800000 */
[----:B------:R-:W-:Y:S01]  /*1850*/  IADD3 R10, P1, PT, R10, -0x1, RZ ;  /* 0xffffffff0a0a7810 */ /* 0x000fe20007f3e0ff */
[----:B------:R-:W-:-:S03]  /*1860*/  IMAD R14, R13, R5, RZ ;  /* 0x000000050d0e7224 */ /* 0x000fc600078e02ff */
[----:B------:R-:W-:Y:S01]  /*1870*/  ISETP.GE.U32.AND P0, PT, R10, 0x3, PT ;  /* 0x000000030a00780c */ /* 0x000fe20003f06070 */
[----:B------:R-:W-:Y:S01]  /*1880*/  IMAD.X R10, RZ, RZ, -0x1, P1 ;  /* 0xffffffffff0a7424 */ /* 0x000fe200008e06ff */
[----:B------:R-:W-:-:S04]  /*1890*/  LOP3.LUT P1, RZ, R11, 0x3, RZ, 0xc0, !PT ;  /* 0x000000030bff7812 */ /* 0x000fc8000782c0ff */
[----:B------:R-:W-:-:S13]  /*18a0*/  ISETP.GE.U32.AND.EX P0, PT, R10, RZ, PT, P0 ;  /* 0x000000ff0a00720c */ /* 0x000fda0003f06100 */
[----:B------:R-:W-:Y:S05]  /*18b0*/  @!P0 BRA `(.L_x_5) ;  /* 0x0000000800a88947 */ /* 0x000fea0003800000 */
[----:B------:R-:W-:-:S03]  /*18c0*/  IMAD.WIDE.U32 R10, R13, R4, UR4 ;  /* 0x000000040d0a7e25 */ /* 0x000fc6000f8e0004 */
[----:B------:R-:W-:-:S04]  /*18d0*/  IADD3 R10, P0, PT, R10, R6, RZ ;  /* 0x000000060a0a7210 */ /* 0x000fc80007f1e0ff */
[----:B------:R-:W-:-:S05]  /*18e0*/  IADD3.X R11, PT, PT, R7, R14, R11, P0, !PT ;  /* 0x0000000e070b7210 */ /* 0x000fca00007fe40b */
[----:B------:R-:W2:Y:S04]  /*18f0*/  LDG.E.U8 R22, desc[UR8][R10.64] ;  /* 0x000000080a167981 */ /* 0x000ea8000c1e1100 */
[----:B------:R-:W2:Y:S04]  /*1900*/  LDG.E.U8 R23, desc[UR8][R10.64+0x1] ;  /* 0x000001080a177981 */ /* 0x000ea8000c1e1100 */
[----:B------:R-:W3:Y:S04]  /*1910*/  LDG.E.U8 R24, desc[UR8][R10.64+0x2] ;  /* 0x000002080a187981 */ /* 0x000ee8000c1e1100 */
[----:B------:R-:W4:Y:S04]  /*1920*/  LDG.E.U8 R16, desc[UR8][R10.64+0x3] ;  /* 0x000003080a107981 */ /* 0x000f28000c1e1100 */
[----:B------:R-:W4:Y:S04]  /*1930*/  LDG.E.U8 R21, desc[UR8][R10.64+0x4] ;  /* 0x000004080a157981 */ /* 0x000f28000c1e1100 */
[----:B------:R-:W4:Y:S01]  /*1940*/  LDG.E.U8 R20, desc[UR8][R10.64+0x5] ;  /* 0x000005080a147981 */ /* 0x000f22000c1e1100 */
[----:B------:R-:W-:-:S02]  /*1950*/  IMAD R25, R17, R4, RZ ;  /* 0x0000000411197224 */ /* 0x000fc400078e02ff */
[----:B------:R-:W-:-:S04]  /*1960*/  IMAD.WIDE.U32 R18, R12, R4, UR4 ;  /* 0x000000040c127e25 */ /* 0x000fc8000f8e0004 */
[----:B------:R-:W-:Y:S01]  /*1970*/  IMAD R25, R12, R5, R25 ;  /* 0x000000050c197224 */ /* 0x000fe200078e0219 */
[----:B------:R-:W-:-:S04]  /*1980*/  IADD3 R18, P0, PT, R18, R6, RZ ;  /* 0x0000000612127210 */ /* 0x000fc80007f1e0ff */
[----:B------:R-:W-:-:S05]  /*1990*/  IADD3.X R19, PT, PT, R7, R25, R19, P0, !PT ;  /* 0x0000001907137210 */ /* 0x000fca00007fe413 */
[----:B------:R-:W4:Y:S01]  /*19a0*/  LDG.E.U8 R26, desc[UR8][R18.64+0x2] ;  /* 0x00000208121a7981 */ /* 0x000f22000c1e1100 */
[----:B--2---:R-:W-:-:S03]  /*19b0*/  PRMT R25, R22, 0x6540, R23 ;  /* 0x0000654016197816 */ /* 0x004fc60000000017 */
[----:B------:R-:W2:Y:S01]  /*19c0*/  LDG.E.U8 R22, desc[UR8][R18.64] ;  /* 0x0000000812167981 */ /* 0x000ea2000c1e1100 */
[----:B---3--:R-:W-:Y:S02]  /*19d0*/  IMAD.U32 R24, R24, 0x10000, RZ ;  /* 0x0001000018187824 */ /* 0x008fe400078e00ff */
[----:B----4-:R-:W-:-:S05]  /*19e0*/  IMAD.SHL.U32 R23, R16, 0x1000000, RZ ;  /* 0x0100000010177824 */ /* 0x010fca00078e00ff */
[----:B------:R-:W-:Y:S02]  /*19f0*/  LOP3.LUT R16, R25, R23, R24, 0xfe, !PT ;  /* 0x0000001719107212 */ /* 0x000fe400078efe18 */
[----:B------:R-:W2:Y:S01]  /*1a00*/  LDG.E.U8 R25, desc[UR8][R18.64+0x1] ;  /* 0x0000010812197981 */ /* 0x000ea2000c1e1100 */
[----:B------:R-:W-:-:S03]  /*1a10*/  PRMT R20, R21, 0x6540, R20 ;  /* 0x0000654015147816 */ /* 0x000fc60000000014 */
[----:B------:R-:W3:Y:S04]  /*1a20*/  LDG.E.U8 R23, desc[UR8][R10.64+0x6] ;  /* 0x000006080a177981 */ /* 0x000ee8000c1e1100 */
[----:B------:R-:W4:Y:S04]  /*1a30*/  LDG.E.U8 R24, desc[UR8][R10.64+0x7] ;  /* 0x000007080a187981 */ /* 0x000f28000c1e1100 */
[----:B------:R-:W4:Y:S01]  /*1a40*/  LDG.E.U8 R21, desc[UR8][R18.64+0x3] ;  /* 0x0000030812157981 */ /* 0x000f22000c1e1100 */
[----:B--2---:R-:W-:Y:S01]  /*1a50*/  PRMT R22, R22, 0x6540, R25 ;  /* 0x0000654016167816 */ /* 0x004fe20000000019 */
[----:B------:R-:W-:-:S02]  /*1a60*/  IMAD.U32 R25, R26, 0x10000, RZ ;  /* 0x000100001a197824 */ /* 0x000fc400078e00ff */
[----:B---3--:R-:W-:Y:S02]  /*1a70*/  IMAD.U32 R23, R23, 0x10000, RZ ;  /* 0x0001000017177824 */ /* 0x008fe400078e00ff */
[----:B----4-:R-:W-:Y:S02]  /*1a80*/  IMAD.SHL.U32 R24, R24, 0x1000000, RZ ;  /* 0x0100000018187824 */ /* 0x010fe400078e00ff */
[----:B------:R-:W-:-:S03]  /*1a90*/  IMAD.SHL.U32 R21, R21, 0x1000000, RZ ;  /* 0x0100000015157824 */ /* 0x000fc600078e00ff */
[----:B------:R-:W-:Y:S02]  /*1aa0*/  LOP3.LUT R20, R20, R24, R23, 0xfe, !PT ;  /* 0x0000001814147212 */ /* 0x000fe400078efe17 */
[----:B------:R-:W2:Y:S01]  /*1ab0*/  LDG.E.U8 R23, desc[UR8][R18.64+0x6] ;  /* 0x0000060812177981 */ /* 0x000ea2000c1e1100 */
[----:B------:R-:W-:-:S03]  /*1ac0*/  LOP3.LUT R25, R22, R21, R25, 0xfe, !PT ;  /* 0x0000001516197212 */ /* 0x000fc600078efe19 */
[----:B------:R-:W3:Y:S04]  /*1ad0*/  LDG.E.U8 R24, desc[UR8][R18.64+0x7] ;  /* 0x0000070812187981 */ /* 0x000ee8000c1e1100 */
[----:B------:R-:W4:Y:S04]  /*1ae0*/  LDG.E.U8 R21, desc[UR8][R18.64+0x4] ;  /* 0x0000040812157981 */ /* 0x000f28000c1e1100 */
[----:B------:R-:W4:Y:S01]  /*1af0*/  LDG.E.U8 R22, desc[UR8][R18.64+0x5] ;  /* 0x0000050812167981 */ /* 0x000f22000c1e1100 */
[----:B------:R-:W-:-:S04]  /*1b00*/  LOP3.LUT R25, R25, R16, RZ, 0xc0, !PT ;  /* 0x0000001019197212 */ /* 0x000fc800078ec0ff */
[----:B------:R-:W-:Y:S01]  /*1b10*/  POPC R16, R25 ;  /* 0x0000001900107309 */ /* 0x000fe20000000000 */
[----:B--2---:R-:W-:Y:S02]  /*1b20*/  IMAD.U32 R23, R23, 0x10000, RZ ;  /* 0x0001000017177824 */ /* 0x004fe400078e00ff */
[----:B---3--:R-:W-:Y:S01]  /*1b30*/  IMAD.SHL.U32 R24, R24, 0x1000000, RZ ;  /* 0x0100000018187824 */ /* 0x008fe200078e00ff */
[----:B----4-:R-:W-:-:S04]  /*1b40*/  PRMT R21, R21, 0x6540, R22 ;  /* 0x0000654015157816 */ /* 0x010fc80000000016 */
[----:B------:R-:W-:-:S04]  /*1b50*/  LOP3.LUT R23, R21, R24, R23, 0xfe, !PT ;  /* 0x0000001815177212 */ /* 0x000fc800078efe17 */
[----:B------:R-:W-:-:S04]  /*1b60*/  LOP3.LUT R26, R23, R20, RZ, 0xc0, !PT ;  /* 0x00000014171a7212 */ /* 0x000fc800078ec0ff */
        /* <DEDUP_REMOVED lines=11> */
[----:B------:R-:W4:Y:S01]  /*1c20*/  LDG.E.U8 R26, desc[UR8][R18.64+0xb] ;  /* 0x00000b08121a7981 */ /* 0x000f22000c1e1100 */
[----:B--2---:R-:W-:Y:S01]  /*1c30*/  PRMT R25, R16, 0x6540, R21 ;  /* 0x0000654010197816 */ /* 0x004fe20000000015 */
[----:B---3--:R-:W-:-:S02]  /*1c40*/  IMAD.U32 R16, R20, 0x10000, RZ ;  /* 0x0001000014107824 */ /* 0x008fc400078e00ff */
[----:B----4-:R-:W-:Y:S02]  /*1c50*/  IMAD.SHL.U32 R21, R22, 0x1000000, RZ ;  /* 0x0100000016157824 */ /* 0x010fe400078e00ff */
[----:B------:R-:W2:Y:S03]  /*1c60*/  LDG.E.U8 R22, desc[UR8][R10.64+0xc] ;  /* 0x00000c080a167981 */ /* 0x000ea6000c1e1100 */
[----:B------:R-:W-:Y:S02]  /*1c70*/  LOP3.LUT R16, R25, R21, R16, 0xfe, !PT ;  /* 0x0000001519107212 */ /* 0x000fe400078efe10 */
[----:B------:R-:W3:Y:S01]  /*1c80*/  LDG.E.U8 R25, desc[UR8][R18.64+0xa] ;  /* 0x00000a0812197981 */ /* 0x000ee2000c1e1100 */
[----:B------:R-:W-:-:S03]  /*1c90*/  PRMT R20, R23, 0x6540, R24 ;  /* 0x0000654017147816 */ /* 0x000fc60000000018 */
[----:B------:R-:W2:Y:S04]  /*1ca0*/  LDG.E.U8 R23, desc[UR8][R10.64+0xd] ;  /* 0x00000d080a177981 */ /* 0x000ea8000c1e1100 */
[----:B------:R-:W4:Y:S04]  /*1cb0*/  LDG.E.U8 R24, desc[UR8][R10.64+0xe] ;  /* 0x00000e080a187981 */ /* 0x000f28000c1e1100 */
[----:B------:R-:W4:Y:S01]  /*1cc0*/  LDG.E.U8 R21, desc[UR8][R10.64+0xf] ;  /* 0x00000f080a157981 */ /* 0x000f22000c1e1100 */
[----:B------:R-:W-:Y:S02]  /*1cd0*/  IMAD.SHL.U32 R26, R26, 0x1000000, RZ ;  /* 0x010000001a1a7824 */ /* 0x000fe400078e00ff */
[----:B---3--:R-:W-:Y:S01]  /*1ce0*/  IMAD.U32 R25, R25, 0x10000, RZ ;  /* 0x0001000019197824 */ /* 0x008fe200078e00ff */
[----:B--2---:R-:W-:Y:S01]  /*1cf0*/  PRMT R22, R22, 0x6540, R23 ;  /* 0x0000654016167816 */ /* 0x004fe20000000017 */
[----:B----4-:R-:W-:-:S02]  /*1d00*/  IMAD.U32 R23, R24, 0x10000, RZ ;  /* 0x0001000018177824 */ /* 0x010fc400078e00ff */
[----:B------:R-:W-:Y:S01]  /*1d10*/  IMAD.SHL.U32 R24, R21, 0x1000000, RZ ;  /* 0x0100000015187824 */ /* 0x000fe200078e00ff */
[----:B------:R-:W-:Y:S02]  /*1d20*/  LOP3.LUT R21, R20, R26, R25, 0xfe, !PT ;  /* 0x0000001a14157212 */ /* 0x000fe400078efe19 */
[----:B------:R-:W2:Y:S02]  /*1d30*/  LDG.E.U8 R25, desc[UR8][R18.64+0xf] ;  /* 0x00000f0812197981 */ /* 0x000ea4000c1e1100 */
[----:B------:R-:W-:Y:S02]  /*1d40*/  LOP3.LUT R22, R22, R24, R23, 0xfe, !PT ;  /* 0x0000001816167212 */ /* 0x000fe400078efe17 */
[----:B------:R-:W3:Y:S04]  /*1d50*/  LDG.E.U8 R24, desc[UR8][R18.64+0xe] ;  /* 0x00000e0812187981 */ /* 0x000ee8000c1e1100 */
[----:B------:R-:W4:Y:S04]  /*1d60*/  LDG.E.U8 R20, desc[UR8][R18.64+0xc] ;  /* 0x00000c0812147981 */ /* 0x000f28000c1e1100 */
[----:B------:R-:W4:Y:S01]  /*1d70*/  LDG.E.U8 R23, desc[UR8][R18.64+0xd] ;  /* 0x00000d0812177981 */ /* 0x000f22000c1e1100 */
[----:B--2---:R-:W-:-:S02]  /*1d80*/  IMAD.SHL.U32 R25, R25, 0x1000000, RZ ;  /* 0x0100000019197824 */ /* 0x004fc400078e00ff */
[----:B---3--:R-:W-:Y:S01]  /*1d90*/  IMAD.U32 R24, R24, 0x10000, RZ ;  /* 0x0001000018187824 */ /* 0x008fe200078e00ff */
[----:B----4-:R-:W-:-:S04]  /*1da0*/  PRMT R20, R20, 0x6540, R23 ;  /* 0x0000654014147816 */ /* 0x010fc80000000017 */
        /* <DEDUP_REMOVED lines=37> */
[----:B------:R-:W-:-:S06]  /*2000*/  LOP3.LUT R16, R21, R16, RZ, 0xc0, !PT ;  /* 0x0000001015107212 */ /* 0x000fcc00078ec0ff */
[----:B------:R-:W-:Y:S01]  /*2010*/  POPC R16, R16 ;  /* 0x0000001000107309 */ /* 0x000fe20000000000 */
[----:B--2---:R-:W-:Y:S02]  /*2020*/  IMAD.SHL.U32 R25, R25, 0x1000000, RZ ;  /* 0x0100000019197824 */ /* 0x004fe400078e00ff */
[----:B---3--:R-:W-:Y:S01]  /*2030*/  IMAD.U32 R24, R24, 0x10000, RZ ;  /* 0x0001000018187824 */ /* 0x008fe200078e00ff */
[----:B----4-:R-:W-:-:S04]  /*2040*/  PRMT R20, R20, 0x6540, R23 ;  /* 0x0000654014147816 */ /* 0x010fc80000000017 */
[----:B------:R-:W-:-:S04]  /*2050*/  LOP3.LUT R25, R20, R25, R24, 0xfe, !PT ;  /* 0x0000001914197212 */ /* 0x000fc800078efe18 */
[----:B------:R-:W-:-:S04]  /*2060*/  LOP3.LUT R20, R25, R22, RZ, 0xc0, !PT ;  /* 0x0000001619147212 */ /* 0x000fc800078ec0ff */
        /* <DEDUP_REMOVED lines=12> */
[----:B------:R-:W4:Y:S04]  /*2130*/  LDG.E.U8 R24, desc[UR8][R10.64+0x1b] ;  /* 0x00001b080a187981 */ /* 0x000f28000c1e1100 */
[----:B------:R-:W4:Y:S04]  /*2140*/  LDG.E.U8 R28, desc[UR8][R18.64+0x1f] ;  /* 0x00001f08121c7981 */ /* 0x000f28000c1e1100 */
[----:B------:R-:W4:Y:S01]  /*2150*/  LDG.E.U8 R27, desc[UR8][R18.64+0x1d] ;  /* 0x00001d08121b7981 */ /* 0x000f22000c1e1100 */
[----:B--2---:R-:W-:-:S02]  /*2160*/  PRMT R22, R22, 0x6540, R21 ;  /* 0x0000654016167816 */ /* 0x004fc40000000015 */
[----:B---3--:R-:W-:Y:S01]  /*2170*/  PRMT R21, R25, 0x6540, R26 ;  /* 0x0000654019157816 */ /* 0x008fe2000000001a */
[----:B----4-:R-:W-:Y:S02]  /*2180*/  IMAD.U32 R26, R20, 0x10000, RZ ;  /* 0x00010000141a7824 */ /* 0x010fe400078e00ff */
[----:B------:R-:W2:Y:S01]  /*2190*/  LDG.E.U8 R20, desc[UR8][R10.64+0x1c] ;  /* 0x00001c080a147981 */ /* 0x000ea2000c1e1100 */
[----:B------:R-:W-:Y:S02]  /*21a0*/  IMAD.SHL.U32 R25, R16, 0x1000000, RZ ;  /* 0x0100000010197824 */ /* 0x000fe400078e00ff */
[----:B------:R-:W-:Y:S02]  /*21b0*/  IMAD.U32 R23, R23, 0x10000, RZ ;  /* 0x0001000017177824 */ /* 0x000fe400078e00ff */
[----:B------:R-:W-:Y:S01]  /*21c0*/  IMAD.SHL.U32 R24, R24, 0x1000000, RZ ;  /* 0x0100000018187824 */ /* 0x000fe200078e00ff */
[----:B------:R-:W-:Y:S02]  /*21d0*/  LOP3.LUT R21, R21, R25, R26, 0xfe, !PT ;  /* 0x0000001915157212 */ /* 0x000fe400078efe1a */
[----:B------:R-:W2:Y:S02]  /*21e0*/  LDG.E.U8 R25, desc[UR8][R10.64+0x1d] ;  /* 0x00001d080a197981 */ /* 0x000ea4000c1e1100 */
[----:B------:R-:W-:-:S02]  /*21f0*/  LOP3.LUT R16, R22, R24, R23, 0xfe, !PT ;  /* 0x0000001816107212 */ /* 0x000fc400078efe17 */
[----:B------:R-:W3:Y:S04]  /*2200*/  LDG.E.U8 R22, desc[UR8][R10.64+0x1e] ;  /* 0x00001e080a167981 */ /* 0x000ee8000c1e1100 */
[----:B------:R1:W4:Y:S04]  /*2210*/  LDG.E.U8 R24, desc[UR8][R10.64+0x1f] ;  /* 0x00001f080a187981 */ /* 0x000328000c1e1100 */
[----:B------:R-:W4:Y:S04]  /*2220*/  LDG.E.U8 R23, desc[UR8][R18.64+0x1e] ;  /* 0x00001e0812177981 */ /* 0x000f28000c1e1100 */
[----:B------:R-:W4:Y:S01]  /*2230*/  LDG.E.U8 R26, desc[UR8][R18.64+0x1c] ;  /* 0x00001c08121a7981 */ /* 0x000f22000c1e1100 */
[----:B------:R-:W-:Y:S01]  /*2240*/  IMAD.SHL.U32 R28, R28, 0x1000000, RZ ;  /* 0x010000001c1c7824 */ /* 0x000fe200078e00ff */
[----:B------:R-:W-:-:S04]  /*2250*/  LOP3.LUT R16, R21, R16, RZ, 0xc0, !PT ;  /* 0x0000001015107212 */ /* 0x000fc800078ec0ff */
[----:B-1----:R-:W-:Y:S01]  /*2260*/  POPC R10, R16 ;  /* 0x00000010000a7309 */ /* 0x002fe20000000000 */
[----:B------:R-:W-:-:S04]  /*2270*/  UIADD3 UR4, UP0, UPT, UR4, 0x20, URZ ;  /* 0x0000002004047890 */ /* 0x000fc8000ff1e0ff */
[----:B------:R-:W-:Y:S01]  /*2280*/  UIADD3.X UR5, UPT, UPT, URZ, UR5, URZ, UP0, !UPT ;  /* 0x00000005ff057290 */ /* 0x000fe200087fe4ff */
[----:B--2---:R-:W-:Y:S01]  /*2290*/  PRMT R20, R20, 0x6540, R25 ;  /* 0x0000654014147816 */ /* 0x004fe20000000019 */
[----:B---3--:R-:W-:Y:S02]  /*22a0*/  IMAD.U32 R22, R22, 0x10000, RZ ;  /* 0x0001000016167824 */ /* 0x008fe400078e00ff */
[----:B----4-:R-:W-:Y:S02]  /*22b0*/  IMAD.SHL.U32 R25, R24, 0x1000000, RZ ;  /* 0x0100000018197824 */ /* 0x010fe400078e00ff */
[----:B------:R-:W-:Y:S01]  /*22c0*/  IMAD.U32 R23, R23, 0x10000, RZ ;  /* 0x0001000017177824 */ /* 0x000fe200078e00ff */
[----:B------:R-:W-:Y:S02]  /*22d0*/  PRMT R26, R26, 0x6540, R27 ;  /* 0x000065401a1a7816 */ /* 0x000fe4000000001b */
[----:B------:R-:W-:Y:S02]  /*22e0*/  LOP3.LUT R22, R20, R25, R22, 0xfe, !PT ;  /* 0x0000001914167212 */ /* 0x000fe400078efe16 */
[----:B------:R-:W-:-:S04]  /*22f0*/  LOP3.LUT R23, R26, R28, R23, 0xfe, !PT ;  /* 0x0000001c1a177212 */ /* 0x000fc800078efe17 */
[----:B------:R-:W-:-:S04]  /*2300*/  LOP3.LUT R18, R23, R22, RZ, 0xc0, !PT ;  /* 0x0000001617127212 */ /* 0x000fc800078ec0ff */
[----:B------:R-:W1:Y:S02]  /*2310*/  POPC R11, R18 ;  /* 0x00000012000b7309 */ /* 0x000e640000000000 */
[----:B-1----:R-:W-:-:S05]  /*2320*/  IMAD.IADD R11, R10, 0x1, R11 ;  /* 0x000000010a0b7824 */ /* 0x002fca00078e020b */
[----:B0-----:R-:W-:-:S05]  /*2330*/  IADD3 R8, P0, PT, R11, R8, RZ ;  /* 0x000000080b087210 */ /* 0x001fca0007f1e0ff */
[----:B------:R-:W-:-:S05]  /*2340*/  IMAD.X R9, RZ, RZ, R9, P0 ;  /* 0x000000ffff097224 */ /* 0x000fca00000e0609 */
[----:B------:R0:W-:Y:S03]  /*2350*/  STG.E.64 desc[UR8][R2.64], R8 ;  /* 0x0000000802007986 */ /* 0x0001e6000c101b08 */
.L_x_5:
[----:B------:R-:W-:Y:S05]  /*2360*/  @!P1 BRA `(.L_x_2) ;  /* 0x0000000800389947 */ /* 0x000fea0003800000 */
[C---:B------:R-:W-:Y:S02]  /*2370*/  LOP3.LUT P1, RZ, R0.reuse, 0x18, RZ, 0xc0, !PT ;  /* 0x0000001800ff7812 */ /* 0x040fe4000782c0ff */
[----:B------:R-:W-:-:S11]  /*2380*/  LOP3.LUT P0, RZ, R0, 0x8, RZ, 0xc0, !PT ;  /* 0x0000000800ff7812 */ /* 0x000fd6000780c0ff */
        /* <DEDUP_REMOVED lines=37> */
[----:B------:R-:W-:-:S06]  /*25e0*/  LOP3.LUT R16, R25, R16, RZ, 0xc0, !PT ;  /* 0x0000001019107212 */ /* 0x000fcc00078ec0ff */
[----:B------:R-:W-:Y:S01]  /*25f0*/  POPC R16, R16 ;  /* 0x0000001000107309 */ /* 0x000fe20000000000 */
[----:B--2---:R-:W-:Y:S02]  /*2600*/  IMAD.U32 R23, R23, 0x10000, RZ ;  /* 0x0001000017177824 */ /* 0x004fe400078e00ff */
[----:B---3--:R-:W-:Y:S01]  /*2610*/  IMAD.SHL.U32 R24, R24, 0x1000000, RZ ;  /* 0x0100000018187824 */ /* 0x008fe200078e00ff */
[----:B----4-:R-:W-:-:S04]  /*2620*/  PRMT R21, R21, 0x6540, R22 ;  /* 0x0000654015157816 */ /* 0x010fc80000000016 */
[----:B------:R-:W-:-:S04]  /*2630*/  LOP3.LUT R23, R21, R24, R23, 0xfe, !PT ;  /* 0x0000001815177212 */ /* 0x000fc800078efe17 */
[----:B------:R-:W-:-:S04]  /*2640*/  LOP3.LUT R20, R23, R20, RZ, 0xc0, !PT ;  /* 0x0000001417147212 */ /* 0x000fc800078ec0ff */
[----:B------:R-:W1:Y:S02]  /*2650*/  POPC R21, R20 ;  /* 0x0000001400157309 */ /* 0x000e640000000000 */
[----:B-1----:R-:W-:-:S05]  /*2660*/  IMAD.IADD R21, R16, 0x1, R21 ;  /* 0x0000000110157824 */ /* 0x002fca00078e0215 */
[----:B0----5:R-:W-:-:S05]  /*2670*/  IADD3 R8, P1, PT, R21, R8, RZ ;  /* 0x0000000815087210 */ /* 0x021fca0007f3e0ff */
        /* <DEDUP_REMOVED lines=44> */
.L_x_6:
[----:B------:R-:W-:Y:S05]  /*2940*/  @P0 BRA `(.L_x_2) ;  /* 0x0000000000c00947 */ /* 0x000fea0003800000 */
[----:B------:R-:W-:-:S04]  /*2950*/  IMAD.WIDE.U32 R18, R13, R4, UR4 ;  /* 0x000000040d127e25 */ /* 0x000fc8000f8e0004 */
[-C--:B------:R-:W-:Y:S02]  /*2960*/  IMAD R16, R17, R4.reuse, RZ ;  /* 0x0000000411107224 */ /* 0x080fe400078e02ff */
[----:B------:R-:W-:Y:S01]  /*2970*/  IMAD.WIDE.U32 R10, R12, R4, UR4 ;  /* 0x000000040c0a7e25 */ /* 0x000fe2000f8e0004 */
[----:B------:R-:W-:-:S03]  /*2980*/  IADD3 R4, P0, PT, R18, R6, RZ ;  /* 0x0000000612047210 */ /* 0x000fc60007f1e0ff */
[----:B------:R-:W-:Y:S01]  /*2990*/  IMAD R16, R12, R5, R16 ;  /* 0x000000050c107224 */ /* 0x000fe200078e0210 */
[----:B------:R-:W-:Y:S02]  /*29a0*/  IADD3 R6, P1, PT, R10, R6, RZ ;  /* 0x000000060a067210 */ /* 0x000fe40007f3e0ff */
[C---:B------:R-:W-:Y:S02]  /*29b0*/  IADD3.X R5, PT, PT, R7.reuse, R14, R19, P0, !PT ;  /* 0x0000000e07057210 */ /* 0x040fe400007fe413 */
[----:B------:R-:W-:-:S03]  /*29c0*/  IADD3.X R7, PT, PT, R7, R16, R11, P1, !PT ;  /* 0x0000001007077210 */ /* 0x000fc60000ffe40b */
        /* <DEDUP_REMOVED lines=13> */
[----:B------:R0:W4:Y:S04]  /*2aa0*/  LDG.E.U8 R10, desc[UR8][R4.64+0x5] ;  /* 0x00000508040a7981 */ /* 0x000128000c1e1100 */
[----:B------:R-:W4:Y:S04]  /*2ab0*/  LDG.E.U8 R24, desc[UR8][R6.64+0x4] ;  /* 0x0000040806187981 */ /* 0x000f28000c1e1100 */
[----:B------:R1:W4:Y:S01]  /*2ac0*/  LDG.E.U8 R23, desc[UR8][R6.64+0x5] ;  /* 0x0000050806177981 */ /* 0x000322000c1e1100 */
[----:B--2---:R-:W-:Y:S01]  /*2ad0*/  IMAD.U32 R25, R25, 0x10000, RZ ;  /* 0x0001000019197824 */ /* 0x004fe200078e00ff */
[----:B---3--:R-:W-:Y:S01]  /*2ae0*/  PRMT R26, R26, 0x6540, R27 ;  /* 0x000065401a1a7816 */ /* 0x008fe2000000001b */
[----:B----4-:R-:W-:-:S02]  /*2af0*/  IMAD.SHL.U32 R18, R18, 0x1000000, RZ ;  /* 0x0100000012127824 */ /* 0x010fc400078e00ff */
[----:B------:R-:W-:Y:S02]  /*2b00*/  IMAD.U32 R16, R16, 0x10000, RZ ;  /* 0x0001000010107824 */ /* 0x000fe400078e00ff */
[----:B------:R-:W-:Y:S01]  /*2b10*/  IMAD.SHL.U32 R27, R14, 0x1000000, RZ ;  /* 0x010000000e1b7824 */ /* 0x000fe200078e00ff */
[----:B------:R-:W-:Y:S01]  /*2b20*/  PRMT R28, R28, 0x6540, R29 ;  /* 0x000065401c1c7816 */ /* 0x000fe2000000001d */
[----:B------:R-:W-:-:S03]  /*2b30*/  IMAD.U32 R11, R11, 0x10000, RZ ;  /* 0x000100000b0b7824 */ /* 0x000fc600078e00ff */
[----:B------:R-:W-:Y:S01]  /*2b40*/  LOP3.LUT R25, R28, R18, R25, 0xfe, !PT ;  /* 0x000000121c197212 */ /* 0x000fe200078efe19 */
[----:B0-----:R-:W-:Y:S01]  /*2b50*/  IMAD.SHL.U32 R4, R21, 0x1000000, RZ ;  /* 0x0100000015047824 */ /* 0x001fe200078e00ff */
[----:B------:R-:W-:Y:S01]  /*2b60*/  LOP3.LUT R16, R26, R27, R16, 0xfe, !PT ;  /* 0x0000001b1a107212 */ /* 0x000fe200078efe10 */
[----:B------:R-:W-:Y:S02]  /*2b70*/  IMAD.U32 R20, R20, 0x10000, RZ ;  /* 0x0001000014147824 */ /* 0x000fe400078e00ff */
[----:B------:R-:W-:Y:S01]  /*2b80*/  IMAD.SHL.U32 R5, R22, 0x1000000, RZ ;  /* 0x0100000016057824 */ /* 0x000fe200078e00ff */
[----:B------:R-:W-:-:S04]  /*2b90*/  PRMT R10, R19, 0x6540, R10 ;  /* 0x00006540130a7816 */ /* 0x000fc8000000000a */
[----:B-1----:R-:W-:Y:S02]  /*2ba0*/  LOP3.LUT R6, R10, R4, R11, 0xfe, !PT ;  /* 0x000000040a067212 */ /* 0x002fe400078efe0b */
[----:B------:R-:W-:Y:S02]  /*2bb0*/  PRMT R23, R24, 0x6540, R23 ;  /* 0x0000654018177816 */ /* 0x000fe40000000017 */
[----:B------:R-:W-:Y:S02]  /*2bc0*/  LOP3.LUT R4, R16, R25, RZ, 0xc0, !PT ;  /* 0x0000001910047212 */ /* 0x000fe400078ec0ff */
[----:B------:R-:W-:-:S04]  /*2bd0*/  LOP3.LUT R5, R23, R5, R20, 0xfe, !PT ;  /* 0x0000000517057212 */ /* 0x000fc800078efe14 */
[----:B------:R-:W-:Y:S01]  /*2be0*/  LOP3.LUT R6, R5, R6, RZ, 0xc0, !PT ;  /* 0x0000000605067212 */ /* 0x000fe200078ec0ff */
[----:B------:R-:W-:Y:S08]  /*2bf0*/  POPC R4, R4 ;  /* 0x0000000400047309 */ /* 0x000ff00000000000 */
[----:B------:R-:W0:Y:S02]  /*2c00*/  POPC R5, R6 ;  /* 0x0000000600057309 */ /* 0x000e240000000000 */
[----:B0-----:R-:W-:-:S05]  /*2c10*/  IMAD.IADD R5, R4, 0x1, R5 ;  /* 0x0000000104057824 */ /* 0x001fca00078e0205 */
[----:B-----5:R-:W-:-:S05]  /*2c20*/  IADD3 R8, P0, PT, R5, R8, RZ ;  /* 0x0000000805087210 */ /* 0x020fca0007f1e0ff */
[----:B------:R-:W-:-:S05]  /*2c30*/  IMAD.X R9, RZ, RZ, R9, P0 ;  /* 0x000000ffff097224 */ /* 0x000fca00000e0609 */
[----:B------:R2:W-:Y:S03]  /*2c40*/  STG.E.64 desc[UR8][R2.64], R8 ;  /* 0x0000000802007986 */ /* 0x0005e6000c101b08 */
.L_x_2:
[----:B------:R-:W-:Y:S05]  /*2c50*/  BSYNC.RECONVERGENT B0 ;  /* 0x0000000000007941 */ /* 0x000fea0003800200 */
.L_x_1:
[----:B------:R-:W-:-:S05]  /*2c60*/  IADD3 R12, P0, PT, R12, 0x1, RZ ;  /* 0x000000010c0c7810 */ /* 0x000fca0007f1e0ff */
[----:B------:R-:W-:Y:S01]  /*2c70*/  IMAD.X R17, RZ, RZ, R17, P0 ;  /* 0x000000ffff117224 */ /* 0x000fe200000e0611 */
[----:B------:R-:W-:-:S04]  /*2c80*/  ISETP.NE.U32.AND P0, PT, R12, R13, PT ;  /* 0x0000000d0c00720c */ /* 0x000fc80003f05070 */
[----:B------:R-:W-:-:S13]  /*2c90*/  ISETP.NE.AND.EX P0, PT, R17, RZ, PT, P0 ;  /* 0x000000ff1100720c */ /* 0x000fda0003f05300 */
[----:B------:R-:W-:Y:S05]  /*2ca0*/  @P0 BRA `(.L_x_7) ;  /* 0xffffffd4002c0947 */ /* 0x000fea000383ffff */
[----:B------:R-:W-:Y:S05]  /*2cb0*/  EXIT ;  /* 0x000000000000794d */ /* 0x000fea0003800000 */
.L_x_8:
        /* <DEDUP_REMOVED lines=12> */
.L_x_10:


//--------------------- .nv.shared.reserved.0     --------------------------
	.section	.nv.shared.reserved.0,"aw",@nobits
	.weak		__nv_reservedSMEM_offset_0_alias
	.size		__nv_reservedSMEM_offset_0_alias, 0, 64
	.other		__nv_reservedSMEM_offset_0_alias,@"STO_CUDA_RESERVED_SHARED STV_DEFAULT"
__nv_reservedSMEM_offset_0_alias:
	.zero		0
	.zero		64


//--------------------- .nv.constant0._Z7tcsagpuyyPyS_S_S_ --------------------------
	.section	.nv.constant0._Z7tcsagpuyyPyS_S_S_,"a",@progbits
	.sectionflags	@""
	.align	4
.nv.constant0._Z7tcsagpuyyPyS_S_S_:
	.zero		944


//--------------------- .nv.constant0._Z7tcdbgpuyPyPb --------------------------
	.section	.nv.constant0._Z7tcdbgpuyPyPb,"a",@progbits
	.sectionflags	@""
	.align	4
.nv.constant0._Z7tcdbgpuyPyPb:
	.zero		920


//--------------------- SYMBOLS --------------------------

	.type		.nv.reservedSmem.offset0,@object
	.size		.nv.reservedSmem.offset0,0x4
